//
// Generated by NVIDIA NVVM Compiler
//
// Compiler Build ID: CL-36424714
// Cuda compilation tools, release 13.0, V13.0.88
// Based on NVVM 20.0.0
//

.version 9.0
.target sm_100
.address_size 64

	// .globl	_Z6kernelPiiiid
.extern .func  (.param .b64 func_retval0) malloc
(
	.param .b64 malloc_param_0
)
;
.extern .func  (.param .b32 func_retval0) vprintf
(
	.param .b64 vprintf_param_0,
	.param .b64 vprintf_param_1
)
;
.global .align 4 .u32 endLoop;
.global .align 1 .b8 $str[20] = {112, 97, 115, 115, 119, 111, 114, 100, 32, 102, 111, 117, 110, 100, 58, 32, 37, 115, 10};

.visible .entry _Z6kernelPiiiid(
	.param .u64 .ptr .align 1 _Z6kernelPiiiid_param_0,
	.param .u32 _Z6kernelPiiiid_param_1,
	.param .u32 _Z6kernelPiiiid_param_2,
	.param .u32 _Z6kernelPiiiid_param_3,
	.param .f64 _Z6kernelPiiiid_param_4
)
{
	.local .align 8 .b8 	__local_depot0[8];
	.reg .b64 	%SP;
	.reg .b64 	%SPL;
	.reg .pred 	%p<32>;
	.reg .b16 	%rs<3>;
	.reg .b32 	%r<246>;
	.reg .b64 	%rd<40>;
	.reg .b64 	%fd<5>;

	mov.u64 	%SPL, __local_depot0;
	cvta.local.u64 	%SP, %SPL;
	ld.param.u64 	%rd8, [_Z6kernelPiiiid_param_0];
	ld.param.u32 	%r75, [_Z6kernelPiiiid_param_1];
	ld.param.u32 	%r76, [_Z6kernelPiiiid_param_2];
	ld.param.u32 	%r77, [_Z6kernelPiiiid_param_3];
	ld.param.f64 	%fd1, [_Z6kernelPiiiid_param_4];
	cvta.to.global.u64 	%rd1, %rd8;
	add.u64 	%rd9, %SP, 0;
	add.u64 	%rd2, %SPL, 0;
	sub.s32 	%r1, %r77, %r76;
	mov.u32 	%r78, %ctaid.x;
	mov.u32 	%r79, %ntid.x;
	mov.u32 	%r80, %tid.x;
	mad.lo.s32 	%r26, %r78, %r79, %r80;
	mov.u32 	%r81, %nctaid.x;
	mul.lo.s32 	%r3, %r79, %r81;
	add.s32 	%r82, %r75, 1;
	cvt.s64.s32 	%rd10, %r82;
	{ // callseq 0, 0
	.param .b64 param0;
	st.param.b64 	[param0], %rd10;
	.param .b64 retval0;
	call.uni (retval0), 
	malloc, 
	(
	param0
	);
	ld.param.b64 	%rd11, [retval0];
	} // callseq 0
	cvt.s64.s32 	%rd12, %r75;
	add.s64 	%rd13, %rd11, %rd12;
	mov.b16 	%rs2, 0;
	st.u8 	[%rd13], %rs2;
	setp.lt.s32 	%p1, %r75, 1;
	@%p1 bra 	$L__BB0_13;
	cvt.u16.u32 	%rs1, %r76;
	and.b32  	%r4, %r75, 15;
	setp.lt.u32 	%p2, %r75, 16;
	mov.b32 	%r214, 0;
	@%p2 bra 	$L__BB0_4;
	and.b32  	%r214, %r75, 2147483632;
	mov.b32 	%r243, 0;
$L__BB0_3:
	.pragma "nounroll";
	cvt.u64.u32 	%rd14, %r243;
	add.s64 	%rd15, %rd11, %rd14;
	st.u8 	[%rd15], %rs1;
	st.u8 	[%rd15+1], %rs1;
	st.u8 	[%rd15+2], %rs1;
	st.u8 	[%rd15+3], %rs1;
	st.u8 	[%rd15+4], %rs1;
	st.u8 	[%rd15+5], %rs1;
	st.u8 	[%rd15+6], %rs1;
	st.u8 	[%rd15+7], %rs1;
	st.u8 	[%rd15+8], %rs1;
	st.u8 	[%rd15+9], %rs1;
	st.u8 	[%rd15+10], %rs1;
	st.u8 	[%rd15+11], %rs1;
	st.u8 	[%rd15+12], %rs1;
	st.u8 	[%rd15+13], %rs1;
	st.u8 	[%rd15+14], %rs1;
	st.u8 	[%rd15+15], %rs1;
	add.s32 	%r243, %r243, 16;
	setp.eq.s32 	%p3, %r243, %r214;
	@%p3 bra 	$L__BB0_4;
	bra.uni 	$L__BB0_3;
$L__BB0_4:
	setp.eq.s32 	%p4, %r4, 0;
	@%p4 bra 	$L__BB0_13;
	and.b32  	%r7, %r75, 7;
	setp.lt.u32 	%p5, %r4, 8;
	@%p5 bra 	$L__BB0_7;
	cvt.u64.u32 	%rd16, %r214;
	add.s64 	%rd17, %rd11, %rd16;
	st.u8 	[%rd17], %rs1;
	st.u8 	[%rd17+1], %rs1;
	st.u8 	[%rd17+2], %rs1;
	st.u8 	[%rd17+3], %rs1;
	st.u8 	[%rd17+4], %rs1;
	st.u8 	[%rd17+5], %rs1;
	st.u8 	[%rd17+6], %rs1;
	st.u8 	[%rd17+7], %rs1;
	add.s32 	%r214, %r214, 8;
$L__BB0_7:
	setp.eq.s32 	%p6, %r7, 0;
	@%p6 bra 	$L__BB0_13;
	and.b32  	%r10, %r75, 3;
	setp.lt.u32 	%p7, %r7, 4;
	@%p7 bra 	$L__BB0_10;
	cvt.u64.u32 	%rd18, %r214;
	add.s64 	%rd19, %rd11, %rd18;
	st.u8 	[%rd19], %rs1;
	st.u8 	[%rd19+1], %rs1;
	st.u8 	[%rd19+2], %rs1;
	st.u8 	[%rd19+3], %rs1;
	add.s32 	%r214, %r214, 4;
$L__BB0_10:
	setp.eq.s32 	%p8, %r10, 0;
	@%p8 bra 	$L__BB0_13;
	mov.b32 	%r218, 0;
$L__BB0_12:
	.pragma "nounroll";
	cvt.u64.u32 	%rd20, %r214;
	add.s64 	%rd21, %rd11, %rd20;
	st.u8 	[%rd21], %rs1;
	add.s32 	%r214, %r214, 1;
	add.s32 	%r218, %r218, 1;
	setp.ne.s32 	%p9, %r218, %r10;
	@%p9 bra 	$L__BB0_12;
$L__BB0_13:
	cvt.rn.f64.s32 	%fd2, %r26;
	setp.leu.f64 	%p10, %fd1, %fd2;
	@%p10 bra 	$L__BB0_45;
	setp.gt.s32 	%p11, %r75, 0;
	cvt.rzi.s32.f64 	%r17, %fd1;
	@%p11 bra 	$L__BB0_15;
	bra.uni 	$L__BB0_41;
$L__BB0_15:
	and.b32  	%r18, %r75, 3;
	and.b32  	%r19, %r75, 15;
	add.s32 	%r20, %r19, -1;
	and.b32  	%r21, %r75, 7;
	and.b32  	%r22, %r75, 2147483644;
	and.b32  	%r23, %r75, 1;
	and.b32  	%r24, %r75, 2147483632;
	neg.s32 	%r25, %r22;
	mov.u64 	%rd36, $str;
	add.s64 	%rd4, %rd11, 1;
$L__BB0_16:
	setp.lt.u32 	%p15, %r75, 4;
	mov.b32 	%r240, 1;
	mov.b32 	%r241, 0;
	@%p15 bra 	$L__BB0_19;
	mov.b32 	%r240, 1;
	mov.u64 	%rd39, %rd4;
	mov.u32 	%r220, %r25;
$L__BB0_18:
	.pragma "nounroll";
	div.s32 	%r94, %r26, %r240;
	rem.s32 	%r95, %r94, %r1;
	add.s32 	%r96, %r95, %r76;
	st.u8 	[%rd39+-1], %r96;
	mul.lo.s32 	%r97, %r240, %r1;
	div.s32 	%r98, %r26, %r97;
	rem.s32 	%r99, %r98, %r1;
	add.s32 	%r100, %r99, %r76;
	st.u8 	[%rd39], %r100;
	mul.lo.s32 	%r101, %r97, %r1;
	div.s32 	%r102, %r26, %r101;
	rem.s32 	%r103, %r102, %r1;
	add.s32 	%r104, %r103, %r76;
	st.u8 	[%rd39+1], %r104;
	mul.lo.s32 	%r105, %r101, %r1;
	div.s32 	%r106, %r26, %r105;
	rem.s32 	%r107, %r106, %r1;
	add.s32 	%r108, %r107, %r76;
	st.u8 	[%rd39+2], %r108;
	mul.lo.s32 	%r240, %r105, %r1;
	add.s32 	%r220, %r220, 4;
	add.s64 	%rd39, %rd39, 4;
	setp.eq.s32 	%p16, %r220, 0;
	mov.u32 	%r241, %r22;
	@%p16 bra 	$L__BB0_19;
	bra.uni 	$L__BB0_18;
$L__BB0_19:
	setp.eq.s32 	%p17, %r18, 0;
	@%p17 bra 	$L__BB0_24;
	setp.eq.s32 	%p18, %r18, 1;
	@%p18 bra 	$L__BB0_22;
	div.s32 	%r109, %r26, %r240;
	rem.s32 	%r110, %r109, %r1;
	add.s32 	%r111, %r110, %r76;
	cvt.u64.u32 	%rd25, %r241;
	add.s64 	%rd26, %rd11, %rd25;
	st.u8 	[%rd26], %r111;
	mul.lo.s32 	%r112, %r240, %r1;
	div.s32 	%r113, %r26, %r112;
	rem.s32 	%r114, %r113, %r1;
	add.s32 	%r115, %r114, %r76;
	st.u8 	[%rd26+1], %r115;
	mul.lo.s32 	%r240, %r112, %r1;
	add.s32 	%r241, %r241, 2;
$L__BB0_22:
	setp.eq.s32 	%p19, %r23, 0;
	@%p19 bra 	$L__BB0_24;
	div.s32 	%r116, %r26, %r240;
	rem.s32 	%r117, %r116, %r1;
	add.s32 	%r118, %r117, %r76;
	cvt.u64.u32 	%rd27, %r241;
	add.s64 	%rd28, %rd11, %rd27;
	st.u8 	[%rd28], %r118;
$L__BB0_24:
	setp.lt.u32 	%p20, %r75, 16;
	mov.b32 	%r228, 1;
	mov.b32 	%r231, 0;
	mov.u32 	%r238, %r231;
	@%p20 bra 	$L__BB0_27;
	mov.b32 	%r228, 1;
	mov.b32 	%r222, 0;
	mov.u32 	%r238, %r222;
$L__BB0_26:
	.pragma "nounroll";
	cvt.u64.u32 	%rd29, %r222;
	add.s64 	%rd30, %rd11, %rd29;
	ld.s8 	%r124, [%rd30];
	mad.lo.s32 	%r125, %r228, %r124, %r238;
	mul.lo.s32 	%r126, %r228, %r1;
	ld.s8 	%r127, [%rd30+1];
	mad.lo.s32 	%r128, %r126, %r127, %r125;
	mul.lo.s32 	%r129, %r126, %r1;
	ld.s8 	%r130, [%rd30+2];
	mad.lo.s32 	%r131, %r129, %r130, %r128;
	mul.lo.s32 	%r132, %r129, %r1;
	ld.s8 	%r133, [%rd30+3];
	mad.lo.s32 	%r134, %r132, %r133, %r131;
	mul.lo.s32 	%r135, %r132, %r1;
	ld.s8 	%r136, [%rd30+4];
	mad.lo.s32 	%r137, %r135, %r136, %r134;
	mul.lo.s32 	%r138, %r135, %r1;
	ld.s8 	%r139, [%rd30+5];
	mad.lo.s32 	%r140, %r138, %r139, %r137;
	mul.lo.s32 	%r141, %r138, %r1;
	ld.s8 	%r142, [%rd30+6];
	mad.lo.s32 	%r143, %r141, %r142, %r140;
	mul.lo.s32 	%r144, %r141, %r1;
	ld.s8 	%r145, [%rd30+7];
	mad.lo.s32 	%r146, %r144, %r145, %r143;
	mul.lo.s32 	%r147, %r144, %r1;
	ld.s8 	%r148, [%rd30+8];
	mad.lo.s32 	%r149, %r147, %r148, %r146;
	mul.lo.s32 	%r150, %r147, %r1;
	ld.s8 	%r151, [%rd30+9];
	mad.lo.s32 	%r152, %r150, %r151, %r149;
	mul.lo.s32 	%r153, %r150, %r1;
	ld.s8 	%r154, [%rd30+10];
	mad.lo.s32 	%r155, %r153, %r154, %r152;
	mul.lo.s32 	%r156, %r153, %r1;
	ld.s8 	%r157, [%rd30+11];
	mad.lo.s32 	%r158, %r156, %r157, %r155;
	mul.lo.s32 	%r159, %r156, %r1;
	ld.s8 	%r160, [%rd30+12];
	mad.lo.s32 	%r161, %r159, %r160, %r158;
	mul.lo.s32 	%r162, %r159, %r1;
	ld.s8 	%r163, [%rd30+13];
	mad.lo.s32 	%r164, %r162, %r163, %r161;
	mul.lo.s32 	%r165, %r162, %r1;
	ld.s8 	%r166, [%rd30+14];
	mad.lo.s32 	%r167, %r165, %r166, %r164;
	mul.lo.s32 	%r168, %r165, %r1;
	ld.s8 	%r169, [%rd30+15];
	mad.lo.s32 	%r238, %r168, %r169, %r167;
	mul.lo.s32 	%r228, %r168, %r1;
	add.s32 	%r222, %r222, 16;
	setp.eq.s32 	%p21, %r222, %r24;
	mov.u32 	%r231, %r24;
	@%p21 bra 	$L__BB0_27;
	bra.uni 	$L__BB0_26;
$L__BB0_27:
	setp.eq.s32 	%p22, %r19, 0;
	@%p22 bra 	$L__BB0_37;
	setp.lt.u32 	%p23, %r20, 7;
	@%p23 bra 	$L__BB0_30;
	cvt.u64.u32 	%rd31, %r231;
	add.s64 	%rd32, %rd11, %rd31;
	ld.s8 	%r171, [%rd32];
	mad.lo.s32 	%r172, %r228, %r171, %r238;
	mul.lo.s32 	%r173, %r228, %r1;
	ld.s8 	%r174, [%rd32+1];
	mad.lo.s32 	%r175, %r173, %r174, %r172;
	mul.lo.s32 	%r176, %r173, %r1;
	ld.s8 	%r177, [%rd32+2];
	mad.lo.s32 	%r178, %r176, %r177, %r175;
	mul.lo.s32 	%r179, %r176, %r1;
	ld.s8 	%r180, [%rd32+3];
	mad.lo.s32 	%r181, %r179, %r180, %r178;
	mul.lo.s32 	%r182, %r179, %r1;
	ld.s8 	%r183, [%rd32+4];
	mad.lo.s32 	%r184, %r182, %r183, %r181;
	mul.lo.s32 	%r185, %r182, %r1;
	ld.s8 	%r186, [%rd32+5];
	mad.lo.s32 	%r187, %r185, %r186, %r184;
	mul.lo.s32 	%r188, %r185, %r1;
	ld.s8 	%r189, [%rd32+6];
	mad.lo.s32 	%r190, %r188, %r189, %r187;
	mul.lo.s32 	%r191, %r188, %r1;
	ld.s8 	%r192, [%rd32+7];
	mad.lo.s32 	%r238, %r191, %r192, %r190;
	mul.lo.s32 	%r228, %r191, %r1;
	add.s32 	%r231, %r231, 8;
$L__BB0_30:
	setp.eq.s32 	%p24, %r21, 0;
	@%p24 bra 	$L__BB0_37;
	add.s32 	%r194, %r21, -1;
	setp.lt.u32 	%p25, %r194, 3;
	@%p25 bra 	$L__BB0_33;
	cvt.u64.u32 	%rd33, %r231;
	add.s64 	%rd34, %rd11, %rd33;
	ld.s8 	%r195, [%rd34];
	mad.lo.s32 	%r196, %r228, %r195, %r238;
	mul.lo.s32 	%r197, %r228, %r1;
	ld.s8 	%r198, [%rd34+1];
	mad.lo.s32 	%r199, %r197, %r198, %r196;
	mul.lo.s32 	%r200, %r197, %r1;
	ld.s8 	%r201, [%rd34+2];
	mad.lo.s32 	%r202, %r200, %r201, %r199;
	mul.lo.s32 	%r203, %r200, %r1;
	ld.s8 	%r204, [%rd34+3];
	mad.lo.s32 	%r238, %r203, %r204, %r202;
	mul.lo.s32 	%r228, %r203, %r1;
	add.s32 	%r231, %r231, 4;
$L__BB0_33:
	@%p17 bra 	$L__BB0_37;
	setp.eq.s32 	%p27, %r18, 1;
	cvt.u64.u32 	%rd35, %r231;
	add.s64 	%rd7, %rd11, %rd35;
	ld.s8 	%r205, [%rd7];
	mad.lo.s32 	%r238, %r228, %r205, %r238;
	@%p27 bra 	$L__BB0_37;
	mul.lo.s32 	%r58, %r228, %r1;
	setp.eq.s32 	%p28, %r18, 2;
	ld.s8 	%r206, [%rd7+1];
	mad.lo.s32 	%r238, %r58, %r206, %r238;
	@%p28 bra 	$L__BB0_37;
	ld.s8 	%r207, [%rd7+2];
	mul.lo.s32 	%r208, %r58, %r1;
	mad.lo.s32 	%r238, %r208, %r207, %r238;
$L__BB0_37:
	ld.global.u32 	%r209, [%rd1];
	setp.eq.s32 	%p29, %r209, %r238;
	@%p29 bra 	$L__BB0_38;
	bra.uni 	$L__BB0_40;
$L__BB0_38:
	st.local.u64 	[%rd2], %rd11;
	cvta.global.u64 	%rd37, %rd36;
	{ // callseq 2, 0
	.param .b64 param0;
	st.param.b64 	[param0], %rd37;
	.param .b64 param1;
	st.param.b64 	[param1], %rd9;
	.param .b32 retval0;
	call.uni (retval0), 
	vprintf, 
	(
	param0, 
	param1
	);
	ld.param.b32 	%r211, [retval0];
	} // callseq 2
	mov.b32 	%r213, 1;
	st.global.u32 	[endLoop], %r213;
	mov.u32 	%r225, %r17;
$L__BB0_39:
	add.s32 	%r26, %r225, %r3;
	cvt.rn.f64.s32 	%fd4, %r26;
	setp.gt.f64 	%p31, %fd1, %fd4;
	@%p31 bra 	$L__BB0_16;
	bra.uni 	$L__BB0_45;
$L__BB0_40:
	ld.global.u32 	%r210, [endLoop];
	setp.eq.s32 	%p30, %r210, 1;
	selp.b32 	%r225, %r17, %r26, %p30;
	bra.uni 	$L__BB0_39;
$L__BB0_41:
	ld.global.u32 	%r86, [%rd1];
	setp.eq.s32 	%p12, %r86, 0;
	@%p12 bra 	$L__BB0_43;
	ld.global.u32 	%r87, [endLoop];
	setp.eq.s32 	%p13, %r87, 1;
	selp.b32 	%r245, %r17, %r26, %p13;
	bra.uni 	$L__BB0_44;
$L__BB0_43:
	st.local.u64 	[%rd2], %rd11;
	mov.u64 	%rd22, $str;
	cvta.global.u64 	%rd23, %rd22;
	{ // callseq 1, 0
	.param .b64 param0;
	st.param.b64 	[param0], %rd23;
	.param .b64 param1;
	st.param.b64 	[param1], %rd9;
	.param .b32 retval0;
	call.uni (retval0), 
	vprintf, 
	(
	param0, 
	param1
	);
	ld.param.b32 	%r88, [retval0];
	} // callseq 1
	mov.b32 	%r90, 1;
	st.global.u32 	[endLoop], %r90;
	mov.u32 	%r245, %r17;
$L__BB0_44:
	add.s32 	%r26, %r245, %r3;
	cvt.rn.f64.s32 	%fd3, %r26;
	setp.gt.f64 	%p14, %fd1, %fd3;
	@%p14 bra 	$L__BB0_41;
$L__BB0_45:
	ret;

}


// ===== COMPILED SASS (sm_100) =====

	.target	sm_100

	.elftype	@"ET_EXEC"


//--------------------- .note.nv.tkinfo           --------------------------
	.section	.note.nv.tkinfo,"",@"SHT_NOTE"
	.sectionflags	@"SHF_NOTE_NV_TKINFO"
	.tkinfo
        /*0018*/ 	.word	0x00000002
        /*0030*/ 	.string	""
        /*0030*/ 	.string	"ptxas"
        /*0030*/ 	.string	"Cuda compilation tools, release 13.0, V13.0.88"
        /*0030*/ 	.string	"Build cuda_13.0.r13.0/compiler.36424714_0"
        /*0030*/ 	.string	"-arch sm_100 -m 64 "



//--------------------- .note.nv.cuinfo           --------------------------
	.section	.note.nv.cuinfo,"",@"SHT_NOTE"
	.sectionflags	@"SHF_NOTE_NV_CUINFO"
        /*0018*/ 	.short	0x0002
        /*001a*/ 	.short	0x0064
        /*001c*/ 	.short	0x0082
	.zero		2


//--------------------- .nv.info                  --------------------------
	.section	.nv.info,"",@"SHT_CUDA_INFO"
	.align	4


	//----- nvinfo : EIATTR_REGCOUNT
	.align		4
        /*0000*/ 	.byte	0x04, 0x2f
        /*0002*/ 	.short	(.L_3 - .L_2)
	.align		4
.L_2:
        /*0004*/ 	.word	index@(_Z6kernelPiiiid)
        /*0008*/ 	.word	0x00000020


	//----- nvinfo : EIATTR_FRAME_SIZE
	.align		4
.L_3:
        /*000c*/ 	.byte	0x04, 0x11
        /*000e*/ 	.short	(.L_5 - .L_4)
	.align		4
.L_4:
        /*0010*/ 	.word	index@(_Z6kernelPiiiid)
        /*0014*/ 	.word	0x00000008


	//----- nvinfo : EIATTR_MIN_STACK_SIZE
	.align		4
.L_5:
        /*0018*/ 	.byte	0x04, 0x12
        /*001a*/ 	.short	(.L_7 - .L_6)
	.align		4
.L_6:
        /*001c*/ 	.word	index@(_Z6kernelPiiiid)
        /*0020*/ 	.word	0x00000008
.L_7:


//--------------------- .nv.compat                --------------------------
	.section	.nv.compat,"",@"SHT_CUDA_COMPAT_INFO"
	.align	4
        /*0000*/ 	.byte	0x02, 0x09, 0x00, 0x00, 0x02, 0x02, 0x01, 0x00, 0x02, 0x05, 0x05, 0x00, 0x03, 0x07, 0x01, 0x01
        /*0010*/ 	.byte	0x02, 0x03, 0x00, 0x00, 0x02, 0x06, 0x01, 0x00, 0x04, 0x0b, 0x08, 0x00, 0x01, 0x00, 0x00, 0x00
        /*0020*/ 	.byte	0x00, 0x00, 0x00, 0x00


//--------------------- .nv.info._Z6kernelPiiiid  --------------------------
	.section	.nv.info._Z6kernelPiiiid,"",@"SHT_CUDA_INFO"
	.sectionflags	@""
	.align	4


	//----- nvinfo : EIATTR_CUDA_API_VERSION
	.align		4
        /*0000*/ 	.byte	0x04, 0x37
        /*0002*/ 	.short	(.L_9 - .L_8)
.L_8:
        /*0004*/ 	.word	0x00000082


	//----- nvinfo : EIATTR_KPARAM_INFO
	.align		4
.L_9:
        /*0008*/ 	.byte	0x04, 0x17
        /*000a*/ 	.short	(.L_11 - .L_10)
.L_10:
        /*000c*/ 	.word	0x00000000
        /*0010*/ 	.short	0x0004
        /*0012*/ 	.short	0x0018
        /*0014*/ 	.byte	0x00, 0xf0, 0x21, 0x00


	//----- nvinfo : EIATTR_KPARAM_INFO
	.align		4
.L_11:
        /*0018*/ 	.byte	0x04, 0x17
        /*001a*/ 	.short	(.L_13 - .L_12)
.L_12:
        /*001c*/ 	.word	0x00000000
        /*0020*/ 	.short	0x0003
        /*0022*/ 	.short	0x0010
        /*0024*/ 	.byte	0x00, 0xf0, 0x11, 0x00


	//----- nvinfo : EIATTR_KPARAM_INFO
	.align		4
.L_13:
        /*0028*/ 	.byte	0x04, 0x17
        /*002a*/ 	.short	(.L_15 - .L_14)
.L_14:
        /*002c*/ 	.word	0x00000000
        /*0030*/ 	.short	0x0002
        /*0032*/ 	.short	0x000c
        /*0034*/ 	.byte	0x00, 0xf0, 0x11, 0x00


	//----- nvinfo : EIATTR_KPARAM_INFO
	.align		4
.L_15:
        /*0038*/ 	.byte	0x04, 0x17
        /*003a*/ 	.short	(.L_17 - .L_16)
.L_16:
        /*003c*/ 	.word	0x00000000
        /*0040*/ 	.short	0x0001
        /*0042*/ 	.short	0x0008
        /*0044*/ 	.byte	0x00, 0xf0, 0x11, 0x00


	//----- nvinfo : EIATTR_KPARAM_INFO
	.align		4
.L_17:
        /*0048*/ 	.byte	0x04, 0x17
        /*004a*/ 	.short	(.L_19 - .L_18)
.L_18:
        /*004c*/ 	.word	0x00000000
        /*0050*/ 	.short	0x0000
        /*0052*/ 	.short	0x0000
        /*0054*/ 	.byte	0x00, 0xf5, 0x21, 0x00


	//----- nvinfo : EIATTR_SPARSE_MMA_MASK
	.align		4
.L_19:
        /*0058*/ 	.byte	0x03, 0x50
        /*005a*/ 	.short	0x0000


	//----- nvinfo : EIATTR_MAXREG_COUNT
	.align		4
        /*005c*/ 	.byte	0x03, 0x1b
        /*005e*/ 	.short	0x00ff


	//----- nvinfo : EIATTR_EXTERNS
	.align		4
        /*0060*/ 	.byte	0x04, 0x0f
        /*0062*/ 	.short	(.L_21 - .L_20)


	//   ....[0]....
	.align		4
.L_20:
        /*0064*/ 	.word	index@(malloc)


	//   ....[1]....
	.align		4
        /*0068*/ 	.word	index@(vprintf)


	//----- nvinfo : EIATTR_MERCURY_ISA_VERSION
	.align		4
.L_21:
        /*006c*/ 	.byte	0x03, 0x5f
        /*006e*/ 	.short	0x0101


	//----- nvinfo : EIATTR_VRC_CTA_INIT_COUNT
	.align		4
        /*0070*/ 	.byte	0x02, 0x4a
	.zero		1
	.zero		1


	//----- nvinfo : EIATTR_SYSCALL_OFFSETS
	.align		4
        /*0074*/ 	.byte	0x04, 0x46
        /*0076*/ 	.short	(.L_23 - .L_22)


	//   ....[0]....
.L_22:
        /*0078*/ 	.word	0x00000160


	//   ....[1]....
        /*007c*/ 	.word	0x00000810


	//   ....[2]....
        /*0080*/ 	.word	0x000027d0


	//----- nvinfo : EIATTR_EXIT_INSTR_OFFSETS
	.align		4
.L_23:
        /*0084*/ 	.byte	0x04, 0x1c
        /*0086*/ 	.short	(.L_25 - .L_24)


	//   ....[0]....
.L_24:
        /*0088*/ 	.word	0x000006b0


	//   ....[1]....
        /*008c*/ 	.word	0x000008a0


	//   ....[2]....
        /*0090*/ 	.word	0x00002880


	//----- nvinfo : EIATTR_CRS_STACK_SIZE
	.align		4
.L_25:
        /*0094*/ 	.byte	0x04, 0x1e
        /*0096*/ 	.short	(.L_27 - .L_26)
.L_26:
        /*0098*/ 	.word	0x00000000


	//----- nvinfo : EIATTR_CBANK_PARAM_SIZE
	.align		4
.L_27:
        /*009c*/ 	.byte	0x03, 0x19
        /*009e*/ 	.short	0x0020


	//----- nvinfo : EIATTR_PARAM_CBANK
	.align		4
        /*00a0*/ 	.byte	0x04, 0x0a
        /*00a2*/ 	.short	(.L_29 - .L_28)
	.align		4
.L_28:
        /*00a4*/ 	.word	index@(.nv.constant0._Z6kernelPiiiid)
        /*00a8*/ 	.short	0x0380
        /*00aa*/ 	.short	0x0020


	//----- nvinfo : EIATTR_SW_WAR
	.align		4
.L_29:
        /*00ac*/ 	.byte	0x04, 0x36
        /*00ae*/ 	.short	(.L_31 - .L_30)
.L_30:
        /*00b0*/ 	.word	0x00000008
.L_31:


//--------------------- .nv.callgraph             --------------------------
	.section	.nv.callgraph,"",@"SHT_CUDA_CALLGRAPH"
	.align	4
	.sectionentsize	8
	.align		4
        /*0000*/ 	.word	0x00000000
	.align		4
        /*0004*/ 	.word	0xffffffff
	.align		4
        /*0008*/ 	.word	index@(_Z6kernelPiiiid)
	.align		4
        /*000c*/ 	.word	index@(vprintf)
	.align		4
        /*0010*/ 	.word	index@(_Z6kernelPiiiid)
	.align		4
        /*0014*/ 	.word	index@(malloc)
	.align		4
        /*0018*/ 	.word	0x00000000
	.align		4
        /*001c*/ 	.word	0xfffffffe
	.align		4
        /*0020*/ 	.word	0x00000000
	.align		4
        /*0024*/ 	.word	0xfffffffd
	.align		4
        /*0028*/ 	.word	0x00000000
	.align		4
        /*002c*/ 	.word	0xfffffffc


//--------------------- .nv.constant4             --------------------------
	.section	.nv.constant4,"a",@progbits
	.align	8
	.align		8
.nv.constant4:
        /*0000*/ 	.dword	malloc
	.align		8
        /*0008*/ 	.dword	vprintf
	.align		8
        /*0010*/ 	.dword	endLoop
	.align		8
        /*0018*/ 	.dword	$str


//--------------------- .text._Z6kernelPiiiid     --------------------------
	.section	.text._Z6kernelPiiiid,"ax",@progbits
	.align	128
        .global         _Z6kernelPiiiid
        .type           _Z6kernelPiiiid,@function
        .size           _Z6kernelPiiiid,(.L_x_30 - _Z6kernelPiiiid)
        .other          _Z6kernelPiiiid,@"STO_CUDA_ENTRY STV_DEFAULT"
_Z6kernelPiiiid:
.text._Z6kernelPiiiid:
[----:B------:R-:W0:Y:S01]  /*0000*/  LDC R1, c[0x0][0x37c] ;  /* 0x0000df00ff017b82 */ /* 0x000e220000000800 */
[----:B------:R-:W1:Y:S01]  /*0010*/  S2R R2, SR_TID.X ;  /* 0x0000000000027919 */ /* 0x000e620000002100 */
[----:B------:R-:W2:Y:S06]  /*0020*/  LDCU UR4, c[0x0][0x388] ;  /* 0x00007100ff0477ac */ /* 0x000eac0008000800 */
[----:B------:R-:W1:Y:S01]  /*0030*/  S2UR UR7, SR_CTAID.X ;  /* 0x00000000000779c3 */ /* 0x000e620000002500 */
[----:B------:R-:W-:Y:S01]  /*0040*/  MOV R0, 0x0 ;  /* 0x0000000000007802 */ /* 0x000fe20000000f00 */
[----:B0-----:R-:W-:Y:S01]  /*0050*/  VIADD R1, R1, 0xfffffff8 ;  /* 0xfffffff801017836 */ /* 0x001fe20000000000 */
[----:B------:R-:W0:Y:S01]  /*0060*/  LDCU UR6, c[0x0][0x2fc] ;  /* 0x00005f80ff0677ac */ /* 0x000e220008000800 */
[----:B------:R-:W3:Y:S04]  /*0070*/  LDCU UR5, c[0x0][0x2f8] ;  /* 0x00005f00ff0577ac */ /* 0x000ee80008000800 */
[----:B------:R-:W1:Y:S01]  /*0080*/  LDC R25, c[0x0][0x360] ;  /* 0x0000d800ff197b82 */ /* 0x000e620000000800 */
[----:B------:R-:W4:Y:S01]  /*0090*/  LDCU UR8, c[0x0][0x370] ;  /* 0x00006e00ff0877ac */ /* 0x000f220008000800 */
[----:B------:R-:W0:Y:S06]  /*00a0*/  LDCU.64 UR38, c[0x0][0x358] ;  /* 0x00006b00ff2677ac */ /* 0x000e2c0008000a00 */
[----:B------:R0:W4:Y:S01]  /*00b0*/  LDC.64 R6, c[0x4][R0] ;  /* 0x0100000000067b82 */ /* 0x0001220000000a00 */
[----:B--2---:R-:W-:Y:S01]  /*00c0*/  UIADD3 UR4, UPT, UPT, UR4, 0x1, URZ ;  /* 0x0000000104047890 */ /* 0x004fe2000fffe0ff */
[----:B------:R-:W2:Y:S01]  /*00d0*/  LDCU.64 UR36, c[0x0][0x398] ;  /* 0x00007300ff2477ac */ /* 0x000ea20008000a00 */
[----:B---3--:R-:W-:-:S02]  /*00e0*/  IADD3 R18, P0, PT, R1, UR5, RZ ;  /* 0x0000000501127c10 */ /* 0x008fc4000ff1e0ff */
[----:B------:R-:W-:Y:S02]  /*00f0*/  USHF.R.S32.HI UR5, URZ, 0x1f, UR4 ;  /* 0x0000001fff057899 */ /* 0x000fe40008011404 */
[----:B------:R-:W-:Y:S01]  /*0100*/  MOV R4, UR4 ;  /* 0x0000000400047c02 */ /* 0x000fe20008000f00 */
[C---:B-1----:R-:W-:Y:S02]  /*0110*/  IMAD R27, R25.reuse, UR7, R2 ;  /* 0x00000007191b7c24 */ /* 0x042fe4000f8e0202 */
[----:B0-----:R-:W-:Y:S02]  /*0120*/  IMAD.X R2, RZ, RZ, UR6, P0 ;  /* 0x00000006ff027e24 */ /* 0x001fe400080e06ff */
[----:B----4-:R-:W-:Y:S02]  /*0130*/  IMAD R25, R25, UR8, RZ ;  /* 0x0000000819197c24 */ /* 0x010fe4000f8e02ff */
[----:B--2---:R-:W-:-:S07]  /*0140*/  IMAD.U32 R5, RZ, RZ, UR5 ;  /* 0x00000005ff057e24 */ /* 0x004fce000f8e00ff */
[----:B------:R-:W-:-:S07]  /*0150*/  LEPC R20, `(.L_x_0) ;  /* 0x000000001014794e */ /* 0x000fce0000000000 */
[----:B------:R-:W-:Y:S05]  /*0160*/  CALL.ABS.NOINC R6 ;  /* 0x0000000006007343 */ /* 0x000fea0003c00000 */
.L_x_0:
[----:B------:R-:W0:Y:S01]  /*0170*/  LDC R22, c[0x0][0x388] ;  /* 0x0000e200ff167b82 */ /* 0x000e220000000800 */
[----:B------:R-:W-:Y:S01]  /*0180*/  IMAD.MOV.U32 R16, RZ, RZ, R4 ;  /* 0x000000ffff107224 */ /* 0x000fe200078e0004 */
[----:B------:R-:W-:Y:S02]  /*0190*/  MOV R17, R5 ;  /* 0x0000000500117202 */ /* 0x000fe40000000f00 */
[----:B0-----:R-:W-:-:S04]  /*01a0*/  IADD3 R6, P0, PT, R4, R22, RZ ;  /* 0x0000001604067210 */ /* 0x001fc80007f1e0ff */
[C---:B------:R-:W-:Y:S02]  /*01b0*/  LEA.HI.X.SX32 R7, R22.reuse, R5, 0x1, P0 ;  /* 0x0000000516077211 */ /* 0x040fe400000f0eff */
[----:B------:R-:W-:-:S03]  /*01c0*/  ISETP.GE.AND P0, PT, R22, 0x1, PT ;  /* 0x000000011600780c */ /* 0x000fc60003f06270 */
[----:B------:R0:W-:Y:S10]  /*01d0*/  ST.E.U8 desc[UR38][R6.64], RZ ;  /* 0x000000ff06007985 */ /* 0x0001f4000c101126 */
[----:B0-----:R-:W-:Y:S05]  /*01e0*/  @!P0 BRA `(.L_x_1) ;  /* 0x0000000400248947 */ /* 0x001fea0003800000 */
[C---:B------:R-:W-:Y:S01]  /*01f0*/  ISETP.GE.U32.AND P0, PT, R22.reuse, 0x10, PT ;  /* 0x000000101600780c */ /* 0x040fe20003f06070 */
[----:B------:R-:W-:Y:S01]  /*0200*/  IMAD.MOV.U32 R3, RZ, RZ, RZ ;  /* 0x000000ffff037224 */ /* 0x000fe200078e00ff */
[----:B------:R-:W-:-:S04]  /*0210*/  LOP3.LUT R6, R22, 0xf, RZ, 0xc0, !PT ;  /* 0x0000000f16067812 */ /* 0x000fc800078ec0ff */
[----:B------:R-:W-:-:S07]  /*0220*/  ISETP.NE.AND P1, PT, R6, RZ, PT ;  /* 0x000000ff0600720c */ /* 0x000fce0003f25270 */
[----:B------:R-:W-:Y:S06]  /*0230*/  @!P0 BRA `(.L_x_2) ;  /* 0x0000000000688947 */ /* 0x000fec0003800000 */
[----:B------:R-:W0:Y:S01]  /*0240*/  LDC.U8 R7, c[0x0][0x38c] ;  /* 0x0000e300ff077b82 */ /* 0x000e220000000000 */
[----:B------:R-:W-:Y:S01]  /*0250*/  BSSY.RECONVERGENT B0, `(.L_x_2) ;  /* 0x0000018000007945 */ /* 0x000fe20003800200 */
[----:B------:R-:W-:Y:S01]  /*0260*/  LOP3.LUT R3, R22, 0x7ffffff0, RZ, 0xc0, !PT ;  /* 0x7ffffff016037812 */ /* 0x000fe200078ec0ff */
[----:B------:R-:W-:-:S07]  /*0270*/  IMAD.MOV.U32 R0, RZ, RZ, RZ ;  /* 0x000000ffff007224 */ /* 0x000fce00078e00ff */
.L_x_3:
[C---:B-1----:R-:W-:Y:S01]  /*0280*/  IADD3 R4, P0, PT, R0.reuse, R16, RZ ;  /* 0x0000001000047210 */ /* 0x042fe20007f1e0ff */
[----:B------:R-:W-:-:S03]  /*0290*/  VIADD R0, R0, 0x10 ;  /* 0x0000001000007836 */ /* 0x000fc60000000000 */
[----:B------:R-:W-:Y:S02]  /*02a0*/  IADD3.X R5, PT, PT, RZ, R17, RZ, P0, !PT ;  /* 0x00000011ff057210 */ /* 0x000fe400007fe4ff */
[----:B------:R-:W-:-:S03]  /*02b0*/  ISETP.NE.AND P0, PT, R0, R3, PT ;  /* 0x000000030000720c */ /* 0x000fc60003f05270 */
[----:B0-----:R1:W-:Y:S04]  /*02c0*/  ST.E.U8 desc[UR38][R4.64], R7 ;  /* 0x0000000704007985 */ /* 0x0013e8000c101126 */
[----:B------:R1:W-:Y:S04]  /*02d0*/  ST.E.U8 desc[UR38][R4.64+0x1], R7 ;  /* 0x0000010704007985 */ /* 0x0003e8000c101126 */
        /* <DEDUP_REMOVED lines=13> */
[----:B------:R1:W-:Y:S01]  /*03b0*/  ST.E.U8 desc[UR38][R4.64+0xf], R7 ;  /* 0x00000f0704007985 */ /* 0x0003e2000c101126 */
[----:B------:R-:W-:Y:S05]  /*03c0*/  @P0 BRA `(.L_x_3) ;  /* 0xfffffffc00ac0947 */ /* 0x000fea000383ffff */
[----:B------:R-:W-:Y:S05]  /*03d0*/  BSYNC.RECONVERGENT B0 ;  /* 0x0000000000007941 */ /* 0x000fea0003800200 */
.L_x_2:
[----:B------:R-:W-:Y:S04]  /*03e0*/  BSSY.RECONVERGENT B0, `(.L_x_1) ;  /* 0x0000029000007945 */ /* 0x000fe80003800200 */
[----:B------:R-:W-:Y:S05]  /*03f0*/  @!P1 BRA `(.L_x_4) ;  /* 0x00000000009c9947 */ /* 0x000fea0003800000 */
[----:B------:R-:W-:Y:S02]  /*0400*/  ISETP.GE.U32.AND P0, PT, R6, 0x8, PT ;  /* 0x000000080600780c */ /* 0x000fe40003f06070 */
[----:B------:R-:W-:-:S04]  /*0410*/  LOP3.LUT R8, R22, 0x7, RZ, 0xc0, !PT ;  /* 0x0000000716087812 */ /* 0x000fc800078ec0ff */
[----:B------:R-:W-:-:S07]  /*0420*/  ISETP.NE.AND P1, PT, R8, RZ, PT ;  /* 0x000000ff0800720c */ /* 0x000fce0003f25270 */
[----:B------:R-:W-:Y:S06]  /*0430*/  @!P0 BRA `(.L_x_5) ;  /* 0x0000000000308947 */ /* 0x000fec0003800000 */
[----:B-1----:R-:W0:Y:S01]  /*0440*/  LDC.U8 R7, c[0x0][0x38c] ;  /* 0x0000e300ff077b82 */ /* 0x002e220000000000 */
[C---:B------:R-:W-:Y:S02]  /*0450*/  IADD3 R4, P0, PT, R3.reuse, R16, RZ ;  /* 0x0000001003047210 */ /* 0x040fe40007f1e0ff */
[----:B------:R-:W-:-:S03]  /*0460*/  IADD3 R3, PT, PT, R3, 0x8, RZ ;  /* 0x0000000803037810 */ /* 0x000fc60007ffe0ff */
[----:B------:R-:W-:-:S05]  /*0470*/  IMAD.X R5, RZ, RZ, R17, P0 ;  /* 0x000000ffff057224 */ /* 0x000fca00000e0611 */
[----:B0-----:R0:W-:Y:S04]  /*0480*/  ST.E.U8 desc[UR38][R4.64], R7 ;  /* 0x0000000704007985 */ /* 0x0011e8000c101126 */
[----:B------:R0:W-:Y:S04]  /*0490*/  ST.E.U8 desc[UR38][R4.64+0x1], R7 ;  /* 0x0000010704007985 */ /* 0x0001e8000c101126 */
[----:B------:R0:W-:Y:S04]  /*04a0*/  ST.E.U8 desc[UR38][R4.64+0x2], R7 ;  /* 0x0000020704007985 */ /* 0x0001e8000c101126 */
[----:B------:R0:W-:Y:S04]  /*04b0*/  ST.E.U8 desc[UR38][R4.64+0x3], R7 ;  /* 0x0000030704007985 */ /* 0x0001e8000c101126 */
[----:B------:R0:W-:Y:S04]  /*04c0*/  ST.E.U8 desc[UR38][R4.64+0x4], R7 ;  /* 0x0000040704007985 */ /* 0x0001e8000c101126 */
[----:B------:R0:W-:Y:S04]  /*04d0*/  ST.E.U8 desc[UR38][R4.64+0x5], R7 ;  /* 0x0000050704007985 */ /* 0x0001e8000c101126 */
[----:B------:R0:W-:Y:S04]  /*04e0*/  ST.E.U8 desc[UR38][R4.64+0x6], R7 ;  /* 0x0000060704007985 */ /* 0x0001e8000c101126 */
[----:B------:R0:W-:Y:S02]  /*04f0*/  ST.E.U8 desc[UR38][R4.64+0x7], R7 ;  /* 0x0000070704007985 */ /* 0x0001e4000c101126 */
.L_x_5:
[----:B------:R-:W-:Y:S05]  /*0500*/  @!P1 BRA `(.L_x_4) ;  /* 0x0000000000589947 */ /* 0x000fea0003800000 */
[----:B------:R-:W-:Y:S02]  /*0510*/  ISETP.GE.U32.AND P0, PT, R8, 0x4, PT ;  /* 0x000000040800780c */ /* 0x000fe40003f06070 */
[----:B------:R-:W-:-:S04]  /*0520*/  LOP3.LUT R0, R22, 0x3, RZ, 0xc0, !PT ;  /* 0x0000000316007812 */ /* 0x000fc800078ec0ff */
[----:B------:R-:W-:-:S07]  /*0530*/  ISETP.NE.AND P1, PT, R0, RZ, PT ;  /* 0x000000ff0000720c */ /* 0x000fce0003f25270 */
[----:B------:R-:W-:Y:S06]  /*0540*/  @!P0 BRA `(.L_x_6) ;  /* 0x0000000000208947 */ /* 0x000fec0003800000 */
[----:B01----:R-:W0:Y:S01]  /*0550*/  LDC.U8 R7, c[0x0][0x38c] ;  /* 0x0000e300ff077b82 */ /* 0x003e220000000000 */
[C---:B------:R-:W-:Y:S01]  /*0560*/  IADD3 R4, P0, PT, R3.reuse, R16, RZ ;  /* 0x0000001003047210 */ /* 0x040fe20007f1e0ff */
[----:B------:R-:W-:-:S04]  /*0570*/  VIADD R3, R3, 0x4 ;  /* 0x0000000403037836 */ /* 0x000fc80000000000 */
[----:B------:R-:W-:-:S05]  /*0580*/  IMAD.X R5, RZ, RZ, R17, P0 ;  /* 0x000000ffff057224 */ /* 0x000fca00000e0611 */
[----:B0-----:R2:W-:Y:S04]  /*0590*/  ST.E.U8 desc[UR38][R4.64], R7 ;  /* 0x0000000704007985 */ /* 0x0015e8000c101126 */
[----:B------:R2:W-:Y:S04]  /*05a0*/  ST.E.U8 desc[UR38][R4.64+0x1], R7 ;  /* 0x0000010704007985 */ /* 0x0005e8000c101126 */
[----:B------:R2:W-:Y:S04]  /*05b0*/  ST.E.U8 desc[UR38][R4.64+0x2], R7 ;  /* 0x0000020704007985 */ /* 0x0005e8000c101126 */
[----:B------:R2:W-:Y:S02]  /*05c0*/  ST.E.U8 desc[UR38][R4.64+0x3], R7 ;  /* 0x0000030704007985 */ /* 0x0005e4000c101126 */
.L_x_6:
[----:B------:R-:W-:Y:S05]  /*05d0*/  @!P1 BRA `(.L_x_4) ;  /* 0x0000000000249947 */ /* 0x000fea0003800000 */
[----:B------:R-:W3:Y:S01]  /*05e0*/  LDC.U8 R9, c[0x0][0x38c] ;  /* 0x0000e300ff097b82 */ /* 0x000ee20000000000 */
[----:B012---:R-:W-:-:S07]  /*05f0*/  HFMA2 R7, -RZ, RZ, 0, 0 ;  /* 0x00000000ff077431 */ /* 0x007fce00000001ff */
.L_x_7:
[----:B----4-:R-:W-:Y:S01]  /*0600*/  IADD3 R4, P0, PT, R3, R16, RZ ;  /* 0x0000001003047210 */ /* 0x010fe20007f1e0ff */
[----:B------:R-:W-:Y:S01]  /*0610*/  VIADD R7, R7, 0x1 ;  /* 0x0000000107077836 */ /* 0x000fe20000000000 */
[----:B------:R-:W-:-:S03]  /*0620*/  IADD3 R3, PT, PT, R3, 0x1, RZ ;  /* 0x0000000103037810 */ /* 0x000fc60007ffe0ff */
[----:B------:R-:W-:Y:S01]  /*0630*/  IMAD.X R5, RZ, RZ, R17, P0 ;  /* 0x000000ffff057224 */ /* 0x000fe200000e0611 */
[----:B------:R-:W-:-:S04]  /*0640*/  ISETP.NE.AND P0, PT, R7, R0, PT ;  /* 0x000000000700720c */ /* 0x000fc80003f05270 */
[----:B---3--:R4:W-:Y:S09]  /*0650*/  ST.E.U8 desc[UR38][R4.64], R9 ;  /* 0x0000000904007985 */ /* 0x0089f2000c101126 */
[----:B------:R-:W-:Y:S05]  /*0660*/  @P0 BRA `(.L_x_7) ;  /* 0xfffffffc00e40947 */ /* 0x000fea000383ffff */
.L_x_4:
[----:B------:R-:W-:Y:S05]  /*0670*/  BSYNC.RECONVERGENT B0 ;  /* 0x0000000000007941 */ /* 0x000fea0003800200 */
.L_x_1:
[----:B012---:R-:W0:Y:S01]  /*0680*/  LDC.64 R6, c[0x0][0x398] ;  /* 0x0000e600ff067b82 */ /* 0x007e220000000a00 */
[----:B----4-:R-:W0:Y:S02]  /*0690*/  I2F.F64 R4, R27 ;  /* 0x0000001b00047312 */ /* 0x010e240000201c00 */
[----:B0-----:R-:W-:-:S14]  /*06a0*/  DSETP.GEU.AND P0, PT, R4, R6, PT ;  /* 0x000000060400722a */ /* 0x001fdc0003f0e000 */
[----:B------:R-:W-:Y:S05]  /*06b0*/  @P0 EXIT ;  /* 0x000000000000094d */ /* 0x000fea0003800000 */
[----:B------:R-:W-:Y:S01]  /*06c0*/  ISETP.GT.AND P0, PT, R22, RZ, PT ;  /* 0x000000ff1600720c */ /* 0x000fe20003f04270 */
[----:B------:R0:W1:-:S12]  /*06d0*/  F2I.F64.TRUNC R24, R6 ;  /* 0x0000000600187311 */ /* 0x000058000030d100 */
[----:B0-----:R-:W-:Y:S05]  /*06e0*/  @P0 BRA `(.L_x_8) ;  /* 0x0000000000700947 */ /* 0x001fea0003800000 */
.L_x_12:
[----:B------:R-:W0:Y:S02]  /*06f0*/  LDC.64 R4, c[0x0][0x380] ;  /* 0x0000e000ff047b82 */ /* 0x000e240000000a00 */
[----:B0-----:R-:W2:Y:S02]  /*0700*/  LDG.E R4, desc[UR38][R4.64] ;  /* 0x0000002604047981 */ /* 0x001ea4000c1e1900 */
[----:B--2---:R-:W-:-:S13]  /*0710*/  ISETP.NE.AND P0, PT, R4, RZ, PT ;  /* 0x000000ff0400720c */ /* 0x004fda0003f05270 */
[----:B------:R-:W-:Y:S05]  /*0720*/  @!P0 BRA `(.L_x_9) ;  /* 0x0000000000148947 */ /* 0x000fea0003800000 */
[----:B------:R-:W0:Y:S02]  /*0730*/  LDC.64 R4, c[0x4][0x10] ;  /* 0x01000400ff047b82 */ /* 0x000e240000000a00 */
[----:B0-----:R-:W2:Y:S02]  /*0740*/  LDG.E R4, desc[UR38][R4.64] ;  /* 0x0000002604047981 */ /* 0x001ea4000c1e1900 */
[----:B--2---:R-:W-:-:S04]  /*0750*/  ISETP.NE.AND P0, PT, R4, 0x1, PT ;  /* 0x000000010400780c */ /* 0x004fc80003f05270 */
[----:B-1----:R-:W-:Y:S01]  /*0760*/  SEL R0, R24, R27, !P0 ;  /* 0x0000001b18007207 */ /* 0x002fe20004000000 */
[----:B------:R-:W-:Y:S08]  /*0770*/  BRA `(.L_x_10) ;  /* 0x0000000000387947 */ /* 0x000ff00003800000 */
.L_x_9:
[----:B------:R-:W-:Y:S01]  /*0780*/  MOV R0, 0x8 ;  /* 0x0000000800007802 */ /* 0x000fe20000000f00 */
[----:B------:R0:W-:Y:S01]  /*0790*/  STL.64 [R1], R16 ;  /* 0x0000001001007387 */ /* 0x0001e20000100a00 */
[----:B------:R-:W2:Y:S01]  /*07a0*/  LDCU.64 UR4, c[0x4][0x18] ;  /* 0x01000300ff0477ac */ /* 0x000ea20008000a00 */
[----:B------:R-:W-:Y:S01]  /*07b0*/  MOV R6, R18 ;  /* 0x0000001200067202 */ /* 0x000fe20000000f00 */
[----:B------:R0:W3:Y:S01]  /*07c0*/  LDC.64 R8, c[0x4][R0] ;  /* 0x0100000000087b82 */ /* 0x0000e20000000a00 */
[----:B------:R-:W-:Y:S02]  /*07d0*/  IMAD.MOV.U32 R7, RZ, RZ, R2 ;  /* 0x000000ffff077224 */ /* 0x000fe400078e0002 */
[----:B--2---:R-:W-:Y:S02]  /*07e0*/  IMAD.U32 R4, RZ, RZ, UR4 ;  /* 0x00000004ff047e24 */ /* 0x004fe4000f8e00ff */
[----:B0-----:R-:W-:-:S07]  /*07f0*/  IMAD.U32 R5, RZ, RZ, UR5 ;  /* 0x00000005ff057e24 */ /* 0x001fce000f8e00ff */
[----:B------:R-:W-:-:S07]  /*0800*/  LEPC R20, `(.L_x_11) ;  /* 0x000000001014794e */ /* 0x000fce0000000000 */
[----:B-1-3--:R-:W-:Y:S05]  /*0810*/  CALL.ABS.NOINC R8 ;  /* 0x0000000008007343 */ /* 0x00afea0003c00000 */
.L_x_11:
[----:B------:R-:W0:Y:S01]  /*0820*/  LDC.64 R4, c[0x4][0x10] ;  /* 0x01000400ff047b82 */ /* 0x000e220000000a00 */
[----:B------:R-:W-:Y:S01]  /*0830*/  IMAD.MOV.U32 R3, RZ, RZ, 0x1 ;  /* 0x00000001ff037424 */ /* 0x000fe200078e00ff */
[----:B------:R-:W-:-:S04]  /*0840*/  MOV R0, R24 ;  /* 0x0000001800007202 */ /* 0x000fc80000000f00 */
[----:B0-----:R0:W-:Y:S03]  /*0850*/  STG.E desc[UR38][R4.64], R3 ;  /* 0x0000000304007986 */ /* 0x0011e6000c101926 */
.L_x_10:
[----:B------:R-:W-:-:S04]  /*0860*/  IMAD.IADD R27, R25, 0x1, R0 ;  /* 0x00000001191b7824 */ /* 0x000fc800078e0200 */
[----:B0-----:R-:W0:Y:S02]  /*0870*/  I2F.F64 R4, R27 ;  /* 0x0000001b00047312 */ /* 0x001e240000201c00 */
[----:B0-----:R-:W-:-:S14]  /*0880*/  DSETP.GEU.AND P0, PT, R4, UR36, PT ;  /* 0x0000002404007e2a */ /* 0x001fdc000bf0e000 */
[----:B------:R-:W-:Y:S05]  /*0890*/  @!P0 BRA `(.L_x_12) ;  /* 0xfffffffc00948947 */ /* 0x000fea000383ffff */
[----:B------:R-:W-:Y:S05]  /*08a0*/  EXIT ;  /* 0x000000000000794d */ /* 0x000fea0003800000 */
.L_x_8:
[----:B------:R-:W0:Y:S01]  /*08b0*/  LDC R19, c[0x0][0x38c] ;  /* 0x0000e300ff137b82 */ /* 0x000e220000000800 */
[----:B------:R-:W0:Y:S01]  /*08c0*/  LDCU UR4, c[0x0][0x390] ;  /* 0x00007200ff0477ac */ /* 0x000e220008000800 */
[C---:B------:R-:W-:Y:S02]  /*08d0*/  LOP3.LUT R26, R22.reuse, 0x3, RZ, 0xc0, !PT ;  /* 0x00000003161a7812 */ /* 0x040fe400078ec0ff */
[C---:B------:R-:W-:Y:S02]  /*08e0*/  LOP3.LUT R23, R22.reuse, 0x7ffffffc, RZ, 0xc0, !PT ;  /* 0x7ffffffc16177812 */ /* 0x040fe400078ec0ff */
[----:B------:R-:W-:Y:S02]  /*08f0*/  LOP3.LUT R22, R22, 0x7ffffff0, RZ, 0xc0, !PT ;  /* 0x7ffffff016167812 */ /* 0x000fe400078ec0ff */
[----:B0-----:R-:W-:-:S07]  /*0900*/  IADD3 R19, PT, PT, -R19, UR4, RZ ;  /* 0x0000000413137c10 */ /* 0x001fce000fffe1ff */
.L_x_28:
[----:B------:R-:W0:Y:S01]  /*0910*/  LDCU UR4, c[0x0][0x388] ;  /* 0x00007100ff0477ac */ /* 0x000e220008000800 */
[----:B------:R-:W-:Y:S01]  /*0920*/  IMAD.MOV.U32 R10, RZ, RZ, 0x1 ;  /* 0x00000001ff0a7424 */ /* 0x000fe200078e00ff */
[----:B------:R-:W-:Y:S01]  /*0930*/  MOV R3, RZ ;  /* 0x000000ff00037202 */ /* 0x000fe20000000f00 */
[----:B0-----:R-:W-:-:S09]  /*0940*/  UISETP.GE.U32.AND UP0, UPT, UR4, 0x4, UPT ;  /* 0x000000040400788c */ /* 0x001fd2000bf06070 */
[----:B------:R-:W-:Y:S05]  /*0950*/  BRA.U !UP0, `(.L_x_13) ;  /* 0x0000000908c47547 */ /* 0x000fea000b800000 */
[----:B------:R-:W-:Y:S01]  /*0960*/  IADD3 R8, P0, PT, R16, 0x1, RZ ;  /* 0x0000000110087810 */ /* 0x000fe20007f1e0ff */
[----:B------:R-:W-:Y:S01]  /*0970*/  BSSY.RECONVERGENT B0, `(.L_x_14) ;  /* 0x00000ae000007945 */ /* 0x000fe20003800200 */
[----:B------:R-:W-:Y:S01]  /*0980*/  IABS R0, R27 ;  /* 0x0000001b00007213 */ /* 0x000fe20000000000 */
[----:B------:R-:W-:Y:S01]  /*0990*/  IMAD.MOV R3, RZ, RZ, -R23 ;  /* 0x000000ffff037224 */ /* 0x000fe200078e0a17 */
[----:B------:R-:W-:Y:S01]  /*09a0*/  IADD3.X R13, PT, PT, RZ, R17, RZ, P0, !PT ;  /* 0x00000011ff0d7210 */ /* 0x000fe200007fe4ff */
[----:B------:R-:W-:-:S08]  /*09b0*/  IMAD.MOV.U32 R10, RZ, RZ, 0x1 ;  /* 0x00000001ff0a7424 */ /* 0x000fd000078e00ff */
.L_x_15:
[----:B------:R-:W-:Y:S01]  /*09c0*/  IABS R15, R10 ;  /* 0x0000000a000f7213 */ /* 0x000fe20000000000 */
[C---:B------:R-:W-:Y:S01]  /*09d0*/  IMAD R12, R10.reuse, R19, RZ ;  /* 0x000000130a0c7224 */ /* 0x040fe200078e02ff */
[----:B------:R-:W-:Y:S01]  /*09e0*/  ISETP.NE.AND P1, PT, R10, RZ, PT ;  /* 0x000000ff0a00720c */ /* 0x000fe20003f25270 */
[----:B0-----:R-:W0:Y:S01]  /*09f0*/  LDCU UR4, c[0x0][0x38c] ;  /* 0x00007180ff0477ac */ /* 0x001e220008000800 */
[----:B------:R-:W2:Y:S01]  /*0a00*/  I2F.RP R9, R15 ;  /* 0x0000000f00097306 */ /* 0x000ea20000209400 */
[----:B------:R-:W-:Y:S01]  /*0a10*/  VIADD R3, R3, 0x4 ;  /* 0x0000000403037836 */ /* 0x000fe20000000000 */
[----:B------:R-:W-:-:S06]  /*0a20*/  IABS R14, R12 ;  /* 0x0000000c000e7213 */ /* 0x000fcc0000000000 */
[----:B------:R-:W3:Y:S08]  /*0a30*/  I2F.RP R11, R14 ;  /* 0x0000000e000b7306 */ /* 0x000ef00000209400 */
[----:B--2---:R-:W2:Y:S08]  /*0a40*/  MUFU.RCP R9, R9 ;  /* 0x0000000900097308 */ /* 0x004eb00000001000 */
[----:B---3--:R-:W3:Y:S01]  /*0a50*/  MUFU.RCP R11, R11 ;  /* 0x0000000b000b7308 */ /* 0x008ee20000001000 */
[----:B--2---:R-:W-:-:S07]  /*0a60*/  VIADD R4, R9, 0xffffffe ;  /* 0x0ffffffe09047836 */ /* 0x004fce0000000000 */
[----:B------:R2:W4:Y:S01]  /*0a70*/  F2I.FTZ.U32.TRUNC.NTZ R5, R4 ;  /* 0x0000000400057305 */ /* 0x000522000021f000 */
[----:B---3--:R-:W-:Y:S01]  /*0a80*/  VIADD R7, R11, 0xffffffe ;  /* 0x0ffffffe0b077836 */ /* 0x008fe20000000000 */
[----:B------:R-:W-:Y:S01]  /*0a90*/  IABS R11, R27 ;  /* 0x0000001b000b7213 */ /* 0x000fe20000000000 */
[----:B--2---:R-:W-:-:S05]  /*0aa0*/  IMAD.MOV.U32 R4, RZ, RZ, RZ ;  /* 0x000000ffff047224 */ /* 0x004fca00078e00ff */
[----:B------:R-:W2:Y:S01]  /*0ab0*/  F2I.FTZ.U32.TRUNC.NTZ R7, R7 ;  /* 0x0000000700077305 */ /* 0x000ea2000021f000 */
[----:B----4-:R-:W-:-:S05]  /*0ac0*/  IADD3 R6, PT, PT, RZ, -R5, RZ ;  /* 0x80000005ff067210 */ /* 0x010fca0007ffe0ff */
[----:B------:R-:W-:Y:S02]  /*0ad0*/  IMAD R21, R6, R15, RZ ;  /* 0x0000000f06157224 */ /* 0x000fe400078e02ff */
[----:B------:R-:W-:Y:S02]  /*0ae0*/  HFMA2 R6, -RZ, RZ, 0, 0 ;  /* 0x00000000ff067431 */ /* 0x000fe400000001ff */
[----:B------:R-:W-:Y:S01]  /*0af0*/  IMAD.HI.U32 R5, R5, R21, R4 ;  /* 0x0000001505057227 */ /* 0x000fe200078e0004 */
[----:B------:R-:W-:Y:S02]  /*0b00*/  IABS R4, R10 ;  /* 0x0000000a00047213 */ /* 0x000fe40000000000 */
[----:B------:R-:W-:Y:S01]  /*0b10*/  IABS R21, R12 ;  /* 0x0000000c00157213 */ /* 0x000fe20000000000 */
[----:B--2---:R-:W-:Y:S02]  /*0b20*/  IMAD.MOV R29, RZ, RZ, -R7 ;  /* 0x000000ffff1d7224 */ /* 0x004fe400078e0a07 */
[----:B------:R-:W-:-:S02]  /*0b30*/  IMAD.MOV R4, RZ, RZ, -R4 ;  /* 0x000000ffff047224 */ /* 0x000fc400078e0a04 */
[----:B------:R-:W-:Y:S02]  /*0b40*/  IMAD R9, R29, R14, RZ ;  /* 0x0000000e1d097224 */ /* 0x000fe400078e02ff */
[----:B------:R-:W-:Y:S02]  /*0b50*/  IMAD.MOV R21, RZ, RZ, -R21 ;  /* 0x000000ffff157224 */ /* 0x000fe400078e0a15 */
[----:B------:R-:W-:Y:S01]  /*0b60*/  IMAD.HI.U32 R6, R7, R9, R6 ;  /* 0x0000000907067227 */ /* 0x000fe200078e0006 */
[----:B------:R-:W-:-:S03]  /*0b70*/  IABS R9, R19 ;  /* 0x0000001300097213 */ /* 0x000fc60000000000 */
[----:B------:R-:W-:Y:S01]  /*0b80*/  IMAD.HI.U32 R7, R5, R0, RZ ;  /* 0x0000000005077227 */ /* 0x000fe200078e00ff */
[----:B------:R-:W2:Y:S03]  /*0b90*/  I2F.RP R20, R9 ;  /* 0x0000000900147306 */ /* 0x000ea60000209400 */
[----:B------:R-:W-:Y:S02]  /*0ba0*/  IMAD R4, R7, R4, R11 ;  /* 0x0000000407047224 */ /* 0x000fe400078e020b */
[----:B------:R-:W-:-:S03]  /*0bb0*/  IMAD.HI.U32 R6, R6, R11, RZ ;  /* 0x0000000b06067227 */ /* 0x000fc600078e00ff */
[----:B------:R-:W-:Y:S01]  /*0bc0*/  ISETP.GT.U32.AND P0, PT, R15, R4, PT ;  /* 0x000000040f00720c */ /* 0x000fe20003f04070 */
[----:B------:R-:W-:-:S05]  /*0bd0*/  IMAD R21, R6, R21, R11 ;  /* 0x0000001506157224 */ /* 0x000fca00078e020b */
[----:B------:R-:W-:Y:S01]  /*0be0*/  ISETP.GT.U32.AND P3, PT, R14, R21, PT ;  /* 0x000000150e00720c */ /* 0x000fe20003f64070 */
[----:B--2---:R2:W3:Y:S06]  /*0bf0*/  MUFU.RCP R5, R20 ;  /* 0x0000001400057308 */ /* 0x0044ec0000001000 */
[----:B------:R-:W-:Y:S02]  /*0c00*/  @!P0 IADD3 R4, PT, PT, R4, -R15, RZ ;  /* 0x8000000f04048210 */ /* 0x000fe40007ffe0ff */
[----:B------:R-:W-:Y:S01]  /*0c10*/  @!P0 IADD3 R7, PT, PT, R7, 0x1, RZ ;  /* 0x0000000107078810 */ /* 0x000fe20007ffe0ff */
[----:B--2---:R-:W-:Y:S01]  /*0c20*/  IMAD R20, R12, R19, RZ ;  /* 0x000000130c147224 */ /* 0x004fe200078e02ff */
[----:B------:R-:W-:-:S02]  /*0c30*/  ISETP.GE.U32.AND P4, PT, R4, R15, PT ;  /* 0x0000000f0400720c */ /* 0x000fc40003f86070 */
[----:B------:R-:W-:Y:S01]  /*0c40*/  LOP3.LUT R4, R27, R10, RZ, 0x3c, !PT ;  /* 0x0000000a1b047212 */ /* 0x000fe200078e3cff */
[----:B------:R-:W-:Y:S01]  /*0c50*/  @!P3 IMAD.IADD R21, R21, 0x1, -R14 ;  /* 0x000000011515b824 */ /* 0x000fe200078e0a0e */
[----:B------:R-:W-:Y:S01]  /*0c60*/  @!P3 IADD3 R6, PT, PT, R6, 0x1, RZ ;  /* 0x000000010606b810 */ /* 0x000fe20007ffe0ff */
[----:B------:R-:W-:Y:S01]  /*0c70*/  IMAD R28, R20, R19, RZ ;  /* 0x00000013141c7224 */ /* 0x000fe200078e02ff */
[----:B------:R-:W-:Y:S01]  /*0c80*/  ISETP.GE.AND P2, PT, R4, RZ, PT ;  /* 0x000000ff0400720c */ /* 0x000fe20003f46270 */
[----:B---3--:R-:W-:Y:S01]  /*0c90*/  VIADD R5, R5, 0xffffffe ;  /* 0x0ffffffe05057836 */ /* 0x008fe20000000000 */
[----:B------:R-:W-:Y:S02]  /*0ca0*/  ISETP.GE.U32.AND P0, PT, R21, R14, PT ;  /* 0x0000000e1500720c */ /* 0x000fe40003f06070 */
[----:B------:R-:W-:-:S03]  /*0cb0*/  LOP3.LUT R4, R27, R12, RZ, 0x3c, !PT ;  /* 0x0000000c1b047212 */ /* 0x000fc600078e3cff */
[----:B------:R-:W2:Y:S01]  /*0cc0*/  F2I.FTZ.U32.TRUNC.NTZ R5, R5 ;  /* 0x0000000500057305 */ /* 0x000ea2000021f000 */
[----:B------:R-:W-:Y:S01]  /*0cd0*/  @P4 VIADD R7, R7, 0x1 ;  /* 0x0000000107074836 */ /* 0x000fe20000000000 */
[----:B------:R-:W-:Y:S02]  /*0ce0*/  ISETP.GE.AND P4, PT, R4, RZ, PT ;  /* 0x000000ff0400720c */ /* 0x000fe40003f86270 */
[----:B------:R-:W-:Y:S02]  /*0cf0*/  MOV R4, RZ ;  /* 0x000000ff00047202 */ /* 0x000fe40000000f00 */
[----:B------:R-:W-:Y:S01]  /*0d00*/  @!P2 IMAD.MOV R7, RZ, RZ, -R7 ;  /* 0x000000ffff07a224 */ /* 0x000fe200078e0a07 */
[----:B------:R-:W-:Y:S01]  /*0d10*/  ISETP.NE.AND P2, PT, R12, RZ, PT ;  /* 0x000000ff0c00720c */ /* 0x000fe20003f45270 */
[----:B------:R-:W-:Y:S01]  /*0d20*/  @P0 VIADD R6, R6, 0x1 ;  /* 0x0000000106060836 */ /* 0x000fe20000000000 */
[----:B------:R-:W-:-:S04]  /*0d30*/  @!P1 LOP3.LUT R7, RZ, R10, RZ, 0x33, !PT ;  /* 0x0000000aff079212 */ /* 0x000fc800078e33ff */
[----:B------:R-:W-:Y:S01]  /*0d40*/  ISETP.GE.AND P1, PT, R7, RZ, PT ;  /* 0x000000ff0700720c */ /* 0x000fe20003f26270 */
[--C-:B--2---:R-:W-:Y:S02]  /*0d50*/  IMAD.MOV R14, RZ, RZ, -R5.reuse ;  /* 0x000000ffff0e7224 */ /* 0x104fe400078e0a05 */
[----:B------:R-:W-:Y:S02]  /*0d60*/  @!P4 IMAD.MOV R6, RZ, RZ, -R6 ;  /* 0x000000ffff06c224 */ /* 0x000fe400078e0a06 */
[----:B------:R-:W-:Y:S02]  /*0d70*/  IMAD R15, R14, R9, RZ ;  /* 0x000000090e0f7224 */ /* 0x000fe400078e02ff */
[----:B------:R-:W-:Y:S02]  /*0d80*/  @!P2 LOP3.LUT R6, RZ, R12, RZ, 0x33, !PT ;  /* 0x0000000cff06a212 */ /* 0x000fe400078e33ff */
[----:B------:R-:W-:Y:S01]  /*0d90*/  IMAD.HI.U32 R10, R5, R15, R4 ;  /* 0x0000000f050a7227 */ /* 0x000fe200078e0004 */
[----:B------:R-:W-:-:S02]  /*0da0*/  IABS R4, R19 ;  /* 0x0000001300047213 */ /* 0x000fc40000000000 */
[----:B------:R-:W-:Y:S02]  /*0db0*/  IABS R15, R7 ;  /* 0x00000007000f7213 */ /* 0x000fe40000000000 */
[----:B------:R-:W-:Y:S01]  /*0dc0*/  IABS R21, R6 ;  /* 0x0000000600157213 */ /* 0x000fe20000000000 */
[----:B------:R-:W-:Y:S01]  /*0dd0*/  IMAD.MOV R4, RZ, RZ, -R4 ;  /* 0x000000ffff047224 */ /* 0x000fe200078e0a04 */
[----:B------:R-:W-:Y:S01]  /*0de0*/  ISETP.GE.AND P3, PT, R6, RZ, PT ;  /* 0x000000ff0600720c */ /* 0x000fe20003f66270 */
[----:B------:R-:W-:-:S03]  /*0df0*/  IMAD.HI.U32 R5, R10, R15, RZ ;  /* 0x0000000f0a057227 */ /* 0x000fc600078e00ff */
[----:B------:R-:W-:-:S05]  /*0e00*/  MOV R12, R4 ;  /* 0x00000004000c7202 */ /* 0x000fca0000000f00 */
[----:B------:R-:W-:Y:S01]  /*0e10*/  IMAD R14, R5, R12, R15 ;  /* 0x0000000c050e7224 */ /* 0x000fe200078e020f */
[----:B------:R-:W-:Y:S01]  /*0e20*/  IABS R15, R20 ;  /* 0x00000014000f7213 */ /* 0x000fe20000000000 */
[----:B------:R-:W-:-:S03]  /*0e30*/  IMAD.HI.U32 R5, R10, R21, RZ ;  /* 0x000000150a057227 */ /* 0x000fc600078e00ff */
[----:B------:R-:W-:Y:S01]  /*0e40*/  ISETP.GT.U32.AND P0, PT, R9, R14, PT ;  /* 0x0000000e0900720c */ /* 0x000fe20003f04070 */
[----:B------:R-:W-:Y:S02]  /*0e50*/  IMAD R4, R5, R12, R21 ;  /* 0x0000000c05047224 */ /* 0x000fe400078e0215 */
[----:B------:R-:W2:Y:S03]  /*0e60*/  I2F.RP R21, R15 ;  /* 0x0000000f00157306 */ /* 0x000ea60000209400 */
[----:B------:R-:W-:-:S07]  /*0e70*/  ISETP.GT.U32.AND P2, PT, R9, R4, PT ;  /* 0x000000040900720c */ /* 0x000fce0003f44070 */
[--C-:B------:R-:W-:Y:S01]  /*0e80*/  @!P0 IMAD.IADD R14, R14, 0x1, -R9.reuse ;  /* 0x000000010e0e8824 */ /* 0x100fe200078e0a09 */
[----:B--2---:R-:W2:Y:S04]  /*0e90*/  MUFU.RCP R21, R21 ;  /* 0x0000001500157308 */ /* 0x004ea80000001000 */
[----:B------:R-:W-:Y:S01]  /*0ea0*/  ISETP.GT.U32.AND P0, PT, R9, R14, PT ;  /* 0x0000000e0900720c */ /* 0x000fe20003f04070 */
[----:B------:R-:W-:-:S05]  /*0eb0*/  @!P2 IMAD.IADD R4, R4, 0x1, -R9 ;  /* 0x000000010404a824 */ /* 0x000fca00078e0a09 */
[----:B------:R-:W-:-:S07]  /*0ec0*/  ISETP.GT.U32.AND P2, PT, R9, R4, PT ;  /* 0x000000040900720c */ /* 0x000fce0003f44070 */
[----:B------:R-:W-:Y:S02]  /*0ed0*/  @!P0 IADD3 R14, PT, PT, R14, -R9, RZ ;  /* 0x800000090e0e8210 */ /* 0x000fe40007ffe0ff */
[----:B------:R-:W-:Y:S01]  /*0ee0*/  ISETP.NE.AND P0, PT, R19, RZ, PT ;  /* 0x000000ff1300720c */ /* 0x000fe20003f05270 */
[----:B--2---:R-:W-:Y:S02]  /*0ef0*/  VIADD R6, R21, 0xffffffe ;  /* 0x0ffffffe15067836 */ /* 0x004fe40000000000 */
[----:B------:R-:W-:Y:S01]  /*0f00*/  IMAD.MOV.U32 R5, RZ, RZ, R14 ;  /* 0x000000ffff057224 */ /* 0x000fe200078e000e */
[----:B------:R-:W-:Y:S01]  /*0f10*/  LOP3.LUT R14, RZ, R19, RZ, 0x33, !PT ;  /* 0x00000013ff0e7212 */ /* 0x000fe200078e33ff */
[----:B------:R2:W3:Y:S01]  /*0f20*/  F2I.FTZ.U32.TRUNC.NTZ R7, R6 ;  /* 0x0000000600077305 */ /* 0x0004e2000021f000 */
[----:B------:R-:W-:Y:S02]  /*0f30*/  @!P2 IMAD.IADD R4, R4, 0x1, -R9 ;  /* 0x000000010404a824 */ /* 0x000fe400078e0a09 */
[----:B------:R-:W-:-:S03]  /*0f40*/  @!P1 IADD3 R5, PT, PT, -R5, RZ, RZ ;  /* 0x000000ff05059210 */ /* 0x000fc60007ffe1ff */
[----:B------:R-:W-:Y:S01]  /*0f50*/  MOV R29, R4 ;  /* 0x00000004001d7202 */ /* 0x000fe20000000f00 */
[----:B------:R-:W-:Y:S01]  /*0f60*/  IMAD.MOV.U32 R4, RZ, RZ, R8 ;  /* 0x000000ffff047224 */ /* 0x000fe200078e0008 */
[----:B------:R-:W-:Y:S01]  /*0f70*/  SEL R5, R14, R5, !P0 ;  /* 0x000000050e057207 */ /* 0x000fe20004000000 */
[----:B--2---:R-:W-:Y:S01]  /*0f80*/  HFMA2 R6, -RZ, RZ, 0, 0 ;  /* 0x00000000ff067431 */ /* 0x004fe200000001ff */
[----:B------:R-:W-:-:S03]  /*0f90*/  @!P3 IADD3 R29, PT, PT, -R29, RZ, RZ ;  /* 0x000000ff1d1db210 */ /* 0x000fc60007ffe1ff */
[----:B0-----:R-:W-:Y:S01]  /*0fa0*/  VIADD R21, R5, UR4 ;  /* 0x0000000405157c36 */ /* 0x001fe20008000000 */
[----:B------:R-:W-:Y:S01]  /*0fb0*/  SEL R29, R14, R29, !P0 ;  /* 0x0000001d0e1d7207 */ /* 0x000fe20004000000 */
[----:B---3--:R-:W-:Y:S02]  /*0fc0*/  IMAD.MOV R8, RZ, RZ, -R7 ;  /* 0x000000ffff087224 */ /* 0x008fe400078e0a07 */
[----:B------:R-:W-:Y:S02]  /*0fd0*/  IMAD.MOV.U32 R5, RZ, RZ, R13 ;  /* 0x000000ffff057224 */ /* 0x000fe400078e000d */
[----:B------:R-:W-:Y:S02]  /*0fe0*/  IMAD R13, R8, R15, RZ ;  /* 0x0000000f080d7224 */ /* 0x000fe400078e02ff */
[----:B------:R-:W-:Y:S01]  /*0ff0*/  VIADD R29, R29, UR4 ;  /* 0x000000041d1d7c36 */ /* 0x000fe20008000000 */
[----:B------:R-:W-:Y:S01]  /*1000*/  ST.E.U8 desc[UR38][R4.64+-0x1], R21 ;  /* 0xffffff1504007985 */ /* 0x000fe2000c101126 */
[----:B------:R-:W-:Y:S01]  /*1010*/  IMAD.HI.U32 R6, R7, R13, R6 ;  /* 0x0000000d07067227 */ /* 0x000fe200078e0006 */
[----:B------:R-:W-:-:S02]  /*1020*/  IABS R7, R20 ;  /* 0x0000001400077213 */ /* 0x000fc40000000000 */
[----:B------:R-:W-:Y:S03]  /*1030*/  ST.E.U8 desc[UR38][R4.64], R29 ;  /* 0x0000001d04007985 */ /* 0x000fe6000c101126 */
[----:B------:R-:W-:Y:S01]  /*1040*/  IMAD.MOV R8, RZ, RZ, -R7 ;  /* 0x000000ffff087224 */ /* 0x000fe200078e0a07 */
[----:B------:R-:W-:Y:S01]  /*1050*/  LOP3.LUT R7, R27, R20, RZ, 0x3c, !PT ;  /* 0x000000141b077212 */ /* 0x000fe200078e3cff */
[----:B------:R-:W-:-:S03]  /*1060*/  IMAD.HI.U32 R6, R6, R11, RZ ;  /* 0x0000000b06067227 */ /* 0x000fc600078e00ff */
[----:B------:R-:W-:Y:S01]  /*1070*/  ISETP.GE.AND P3, PT, R7, RZ, PT ;  /* 0x000000ff0700720c */ /* 0x000fe20003f66270 */
[----:B------:R-:W-:-:S05]  /*1080*/  IMAD R8, R6, R8, R11 ;  /* 0x0000000806087224 */ /* 0x000fca00078e020b */
[----:B------:R-:W-:-:S13]  /*1090*/  ISETP.GT.U32.AND P2, PT, R15, R8, PT ;  /* 0x000000080f00720c */ /* 0x000fda0003f44070 */
[----:B------:R-:W-:Y:S01]  /*10a0*/  @!P2 IMAD.IADD R8, R8, 0x1, -R15 ;  /* 0x000000010808a824 */ /* 0x000fe200078e0a0f */
[----:B------:R-:W-:Y:S02]  /*10b0*/  @!P2 IADD3 R6, PT, PT, R6, 0x1, RZ ;  /* 0x000000010606a810 */ /* 0x000fe40007ffe0ff */
[----:B------:R-:W-:Y:S02]  /*10c0*/  ISETP.NE.AND P2, PT, R20, RZ, PT ;  /* 0x000000ff1400720c */ /* 0x000fe40003f45270 */
[----:B------:R-:W-:Y:S02]  /*10d0*/  ISETP.GE.U32.AND P1, PT, R8, R15, PT ;  /* 0x0000000f0800720c */ /* 0x000fe40003f26070 */
[----:B------:R-:W-:-:S04]  /*10e0*/  IABS R8, R28 ;  /* 0x0000001c00087213 */ /* 0x000fc80000000000 */
[----:B------:R-:W0:Y:S07]  /*10f0*/  I2F.RP R13, R8 ;  /* 0x00000008000d7306 */ /* 0x000e2e0000209400 */
[----:B------:R-:W-:-:S04]  /*1100*/  @P1 VIADD R6, R6, 0x1 ;  /* 0x0000000106061836 */ /* 0x000fc80000000000 */
[----:B------:R-:W-:Y:S01]  /*1110*/  @!P3 IMAD.MOV R6, RZ, RZ, -R6 ;  /* 0x000000ffff06b224 */ /* 0x000fe200078e0a06 */
[----:B------:R-:W-:Y:S01]  /*1120*/  @!P2 LOP3.LUT R6, RZ, R20, RZ, 0x33, !PT ;  /* 0x00000014ff06a212 */ /* 0x000fe200078e33ff */
[----:B0-----:R-:W0:Y:S03]  /*1130*/  MUFU.RCP R13, R13 ;  /* 0x0000000d000d7308 */ /* 0x001e260000001000 */
[----:B------:R-:W-:Y:S02]  /*1140*/  IABS R15, R6 ;  /* 0x00000006000f7213 */ /* 0x000fe40000000000 */
[----:B------:R-:W-:Y:S02]  /*1150*/  ISETP.GE.AND P2, PT, R6, RZ, PT ;  /* 0x000000ff0600720c */ /* 0x000fe40003f46270 */
[----:B------:R-:W-:Y:S01]  /*1160*/  MOV R6, RZ ;  /* 0x000000ff00067202 */ /* 0x000fe20000000f00 */
[----:B------:R-:W-:-:S04]  /*1170*/  IMAD.HI.U32 R7, R10, R15, RZ ;  /* 0x0000000f0a077227 */ /* 0x000fc800078e00ff */
[----:B------:R-:W-:-:S05]  /*1180*/  IMAD R20, R7, R12, R15 ;  /* 0x0000000c07147224 */ /* 0x000fca00078e020f */
[----:B------:R-:W-:Y:S01]  /*1190*/  ISETP.GT.U32.AND P1, PT, R9, R20, PT ;  /* 0x000000140900720c */ /* 0x000fe20003f24070 */
[----:B0-----:R-:W-:-:S06]  /*11a0*/  VIADD R7, R13, 0xffffffe ;  /* 0x0ffffffe0d077836 */ /* 0x001fcc0000000000 */
[----:B------:R-:W0:Y:S06]  /*11b0*/  F2I.FTZ.U32.TRUNC.NTZ R7, R7 ;  /* 0x0000000700077305 */ /* 0x000e2c000021f000 */
[----:B------:R-:W-:-:S04]  /*11c0*/  @!P1 IADD3 R20, PT, PT, R20, -R9, RZ ;  /* 0x8000000914149210 */ /* 0x000fc80007ffe0ff */
[----:B------:R-:W-:Y:S01]  /*11d0*/  ISETP.GT.U32.AND P1, PT, R9, R20, PT ;  /* 0x000000140900720c */ /* 0x000fe20003f24070 */
[----:B0-----:R-:W-:-:S04]  /*11e0*/  IMAD.MOV R15, RZ, RZ, -R7 ;  /* 0x000000ffff0f7224 */ /* 0x001fc800078e0a07 */
[----:B------:R-:W-:-:S08]  /*11f0*/  IMAD R15, R15, R8, RZ ;  /* 0x000000080f0f7224 */ /* 0x000fd000078e02ff */
[----:B------:R-:W-:Y:S02]  /*1200*/  @!P1 IMAD.IADD R20, R20, 0x1, -R9 ;  /* 0x0000000114149824 */ /* 0x000fe400078e0a09 */
[----:B------:R-:W-:Y:S01]  /*1210*/  IMAD.HI.U32 R6, R7, R15, R6 ;  /* 0x0000000f07067227 */ /* 0x000fe200078e0006 */
[----:B------:R-:W-:Y:S02]  /*1220*/  IABS R7, R28 ;  /* 0x0000001c00077213 */ /* 0x000fe40000000000 */
[----:B------:R-:W-:-:S03]  /*1230*/  @!P2 IADD3 R20, PT, PT, -R20, RZ, RZ ;  /* 0x000000ff1414a210 */ /* 0x000fc60007ffe1ff */
[----:B------:R-:W-:Y:S01]  /*1240*/  IMAD.MOV R7, RZ, RZ, -R7 ;  /* 0x000000ffff077224 */ /* 0x000fe200078e0a07 */
[----:B------:R-:W-:Y:S01]  /*1250*/  SEL R20, R14, R20, !P0 ;  /* 0x000000140e147207 */ /* 0x000fe20004000000 */
[----:B------:R-:W-:-:S04]  /*1260*/  IMAD.HI.U32 R6, R6, R11, RZ ;  /* 0x0000000b06067227 */ /* 0x000fc800078e00ff */
[----:B------:R-:W-:Y:S01]  /*1270*/  IMAD R11, R6, R7, R11 ;  /* 0x00000007060b7224 */ /* 0x000fe200078e020b */
[----:B------:R-:W-:Y:S01]  /*1280*/  LOP3.LUT R7, R27, R28, RZ, 0x3c, !PT ;  /* 0x0000001c1b077212 */ /* 0x000fe200078e3cff */
[----:B------:R-:W-:-:S03]  /*1290*/  VIADD R13, R20, UR4 ;  /* 0x00000004140d7c36 */ /* 0x000fc60008000000 */
[----:B------:R-:W-:Y:S02]  /*12a0*/  ISETP.GT.U32.AND P2, PT, R8, R11, PT ;  /* 0x0000000b0800720c */ /* 0x000fe40003f44070 */
[----:B------:R-:W-:Y:S01]  /*12b0*/  ISETP.GE.AND P3, PT, R7, RZ, PT ;  /* 0x000000ff0700720c */ /* 0x000fe20003f66270 */
[----:B------:R0:W-:Y:S10]  /*12c0*/  ST.E.U8 desc[UR38][R4.64+0x1], R13 ;  /* 0x0000010d04007985 */ /* 0x0001f4000c101126 */
[----:B------:R-:W-:Y:S01]  /*12d0*/  @!P2 IMAD.IADD R11, R11, 0x1, -R8 ;  /* 0x000000010b0ba824 */ /* 0x000fe200078e0a08 */
[----:B------:R-:W-:-:S02]  /*12e0*/  @!P2 IADD3 R6, PT, PT, R6, 0x1, RZ ;  /* 0x000000010606a810 */ /* 0x000fc40007ffe0ff */
[----:B------:R-:W-:Y:S02]  /*12f0*/  ISETP.NE.AND P2, PT, R28, RZ, PT ;  /* 0x000000ff1c00720c */ /* 0x000fe40003f45270 */
[----:B------:R-:W-:-:S13]  /*1300*/  ISETP.GE.U32.AND P1, PT, R11, R8, PT ;  /* 0x000000080b00720c */ /* 0x000fda0003f26070 */
[----:B------:R-:W-:-:S04]  /*1310*/  @P1 VIADD R6, R6, 0x1 ;  /* 0x0000000106061836 */ /* 0x000fc80000000000 */
[----:B------:R-:W-:Y:S01]  /*1320*/  @!P3 IMAD.MOV R6, RZ, RZ, -R6 ;  /* 0x000000ffff06b224 */ /* 0x000fe200078e0a06 */
[----:B------:R-:W-:-:S04]  /*1330*/  @!P2 LOP3.LUT R6, RZ, R28, RZ, 0x33, !PT ;  /* 0x0000001cff06a212 */ /* 0x000fc800078e33ff */
[----:B------:R-:W-:Y:S02]  /*1340*/  IABS R11, R6 ;  /* 0x00000006000b7213 */ /* 0x000fe40000000000 */
[----:B------:R-:W-:-:S03]  /*1350*/  ISETP.GE.AND P2, PT, R6, RZ, PT ;  /* 0x000000ff0600720c */ /* 0x000fc60003f46270 */
[----:B------:R-:W-:-:S04]  /*1360*/  IMAD.HI.U32 R7, R10, R11, RZ ;  /* 0x0000000b0a077227 */ /* 0x000fc800078e00ff */
[----:B------:R-:W-:Y:S02]  /*1370*/  IMAD R12, R7, R12, R11 ;  /* 0x0000000c070c7224 */ /* 0x000fe400078e020b */
[----:B------:R-:W-:-:S03]  /*1380*/  IMAD R10, R28, R19, RZ ;  /* 0x000000131c0a7224 */ /* 0x000fc600078e02ff */
[----:B------:R-:W-:-:S13]  /*1390*/  ISETP.GT.U32.AND P1, PT, R9, R12, PT ;  /* 0x0000000c0900720c */ /* 0x000fda0003f24070 */
[----:B------:R-:W-:-:S04]  /*13a0*/  @!P1 IADD3 R12, PT, PT, R12, -R9, RZ ;  /* 0x800000090c0c9210 */ /* 0x000fc80007ffe0ff */
[----:B------:R-:W-:-:S13]  /*13b0*/  ISETP.GT.U32.AND P1, PT, R9, R12, PT ;  /* 0x0000000c0900720c */ /* 0x000fda0003f24070 */
[----:B------:R-:W-:Y:S01]  /*13c0*/  @!P1 IMAD.IADD R12, R12, 0x1, -R9 ;  /* 0x000000010c0c9824 */ /* 0x000fe200078e0a09 */
[----:B------:R-:W-:-:S03]  /*13d0*/  IADD3 R8, P1, PT, R4, 0x4, RZ ;  /* 0x0000000404087810 */ /* 0x000fc60007f3e0ff */
[----:B------:R-:W-:Y:S02]  /*13e0*/  @!P2 IMAD.MOV R12, RZ, RZ, -R12 ;  /* 0x000000ffff0ca224 */ /* 0x000fe400078e0a0c */
[----:B0-----:R-:W-:-:S03]  /*13f0*/  IMAD.X R13, RZ, RZ, R5, P1 ;  /* 0x000000ffff0d7224 */ /* 0x001fc600008e0605 */
[----:B------:R-:W-:Y:S02]  /*1400*/  SEL R12, R14, R12, !P0 ;  /* 0x0000000c0e0c7207 */ /* 0x000fe40004000000 */
[----:B------:R-:W-:Y:S02]  /*1410*/  ISETP.NE.AND P0, PT, R3, RZ, PT ;  /* 0x000000ff0300720c */ /* 0x000fe40003f05270 */
[----:B------:R-:W-:-:S05]  /*1420*/  IADD3 R7, PT, PT, R12, UR4, RZ ;  /* 0x000000040c077c10 */ /* 0x000fca000fffe0ff */
[----:B------:R0:W-:Y:S06]  /*1430*/  ST.E.U8 desc[UR38][R4.64+0x2], R7 ;  /* 0x0000020704007985 */ /* 0x0001ec000c101126 */
[----:B------:R-:W-:Y:S05]  /*1440*/  @P0 BRA `(.L_x_15) ;  /* 0xfffffff4005c0947 */ /* 0x000fea000383ffff */
[----:B------:R-:W-:Y:S05]  /*1450*/  BSYNC.RECONVERGENT B0 ;  /* 0x0000000000007941 */ /* 0x000fea0003800200 */
.L_x_14:
[----:B------:R-:W-:-:S07]  /*1460*/  MOV R3, R23 ;  /* 0x0000001700037202 */ /* 0x000fce0000000f00 */
.L_x_13:
[----:B------:R-:W-:-:S13]  /*1470*/  ISETP.NE.AND P0, PT, R26, RZ, PT ;  /* 0x000000ff1a00720c */ /* 0x000fda0003f05270 */
[----:B------:R-:W-:Y:S05]  /*1480*/  @!P0 BRA `(.L_x_16) ;  /* 0x0000000800648947 */ /* 0x000fea0003800000 */
[----:B------:R-:W2:Y:S01]  /*1490*/  LDCU UR4, c[0x0][0x388] ;  /* 0x00007100ff0477ac */ /* 0x000ea20008000800 */
[----:B------:R-:W-:Y:S01]  /*14a0*/  ISETP.NE.AND P1, PT, R26, 0x1, PT ;  /* 0x000000011a00780c */ /* 0x000fe20003f25270 */
[----:B--2---:R-:W-:-:S12]  /*14b0*/  ULOP3.LUT UP0, URZ, UR4, 0x1, URZ, 0xc0, !UPT ;  /* 0x0000000104ff7892 */ /* 0x004fd8000f80c0ff */
[----:B------:R-:W-:Y:S05]  /*14c0*/  @!P1 BRA `(.L_x_17) ;  /* 0x0000000400749947 */ /* 0x000fea0003800000 */
[-C--:B------:R-:W-:Y:S01]  /*14d0*/  IMAD R0, R10, R19.reuse, RZ ;  /* 0x000000130a007224 */ /* 0x080fe200078e02ff */
[----:B------:R-:W-:Y:S01]  /*14e0*/  IABS R9, R10 ;  /* 0x0000000a00097213 */ /* 0x000fe20000000000 */
[----:B------:R-:W2:Y:S03]  /*14f0*/  LDCU UR4, c[0x0][0x38c] ;  /* 0x00007180ff0477ac */ /* 0x000ea60008000800 */
[----:B------:R-:W-:Y:S01]  /*1500*/  IABS R11, R0 ;  /* 0x00000000000b7213 */ /* 0x000fe20000000000 */
[----:B------:R-:W3:Y:S08]  /*1510*/  I2F.RP R8, R9 ;  /* 0x0000000900087306 */ /* 0x000ef00000209400 */
[----:B------:R-:W4:Y:S08]  /*1520*/  I2F.RP R12, R11 ;  /* 0x0000000b000c7306 */ /* 0x000f300000209400 */
[----:B---3--:R-:W0:Y:S08]  /*1530*/  MUFU.RCP R8, R8 ;  /* 0x0000000800087308 */ /* 0x008e300000001000 */
[----:B----4-:R-:W3:Y:S01]  /*1540*/  MUFU.RCP R12, R12 ;  /* 0x0000000c000c7308 */ /* 0x010ee20000001000 */
[----:B0-----:R-:W-:Y:S01]  /*1550*/  VIADD R4, R8, 0xffffffe ;  /* 0x0ffffffe08047836 */ /* 0x001fe20000000000 */
[----:B------:R-:W-:-:S06]  /*1560*/  IABS R8, R19 ;  /* 0x0000001300087213 */ /* 0x000fcc0000000000 */
[----:B------:R0:W4:Y:S01]  /*1570*/  F2I.FTZ.U32.TRUNC.NTZ R5, R4 ;  /* 0x0000000400057305 */ /* 0x000122000021f000 */
[----:B---3--:R-:W-:-:S07]  /*1580*/  VIADD R6, R12, 0xffffffe ;  /* 0x0ffffffe0c067836 */ /* 0x008fce0000000000 */
[----:B------:R3:W5:Y:S01]  /*1590*/  F2I.FTZ.U32.TRUNC.NTZ R7, R6 ;  /* 0x0000000600077305 */ /* 0x000762000021f000 */
[----:B0-----:R-:W-:Y:S01]  /*15a0*/  IMAD.MOV.U32 R4, RZ, RZ, RZ ;  /* 0x000000ffff047224 */ /* 0x001fe200078e00ff */
[----:B----4-:R-:W-:Y:S01]  /*15b0*/  IADD3 R14, PT, PT, RZ, -R5, RZ ;  /* 0x80000005ff0e7210 */ /* 0x010fe20007ffe0ff */
[----:B---3--:R-:W-:-:S04]  /*15c0*/  HFMA2 R6, -RZ, RZ, 0, 0 ;  /* 0x00000000ff067431 */ /* 0x008fc800000001ff */
[----:B------:R-:W-:Y:S01]  /*15d0*/  IMAD R13, R14, R9, RZ ;  /* 0x000000090e0d7224 */ /* 0x000fe200078e02ff */
[----:B------:R-:W-:Y:S01]  /*15e0*/  IABS R14, R0 ;  /* 0x00000000000e7213 */ /* 0x000fe20000000000 */
[----:B-----5:R-:W-:Y:S02]  /*15f0*/  IMAD.MOV R20, RZ, RZ, -R7 ;  /* 0x000000ffff147224 */ /* 0x020fe400078e0a07 */
[----:B------:R-:W-:Y:S01]  /*1600*/  IMAD.HI.U32 R4, R5, R13, R4 ;  /* 0x0000000d05047227 */ /* 0x000fe200078e0004 */
[----:B------:R-:W-:-:S03]  /*1610*/  IABS R5, R27 ;  /* 0x0000001b00057213 */ /* 0x000fc60000000000 */
[----:B------:R-:W-:Y:S02]  /*1620*/  IMAD R15, R20, R11, RZ ;  /* 0x0000000b140f7224 */ /* 0x000fe400078e02ff */
[----:B------:R-:W-:Y:S02]  /*1630*/  IMAD.MOV R14, RZ, RZ, -R14 ;  /* 0x000000ffff0e7224 */ /* 0x000fe400078e0a0e */
[----:B------:R-:W-:Y:S01]  /*1640*/  IMAD.HI.U32 R12, R7, R15, R6 ;  /* 0x0000000f070c7227 */ /* 0x000fe200078e0006 */
[----:B------:R-:W-:Y:S01]  /*1650*/  IABS R6, R10 ;  /* 0x0000000a00067213 */ /* 0x000fe20000000000 */
[----:B------:R-:W0:Y:S04]  /*1660*/  I2F.RP R7, R8 ;  /* 0x0000000800077306 */ /* 0x000e280000209400 */
[----:B------:R-:W-:-:S02]  /*1670*/  IMAD.MOV R13, RZ, RZ, -R6 ;  /* 0x000000ffff0d7224 */ /* 0x000fc400078e0a06 */
[----:B------:R-:W-:-:S04]  /*1680*/  IMAD.HI.U32 R6, R4, R5, RZ ;  /* 0x0000000504067227 */ /* 0x000fc800078e00ff */
[----:B------:R-:W-:-:S04]  /*1690*/  IMAD.HI.U32 R4, R12, R5, RZ ;  /* 0x000000050c047227 */ /* 0x000fc800078e00ff */
[--C-:B------:R-:W-:Y:S01]  /*16a0*/  IMAD R12, R6, R13, R5.reuse ;  /* 0x0000000d060c7224 */ /* 0x100fe200078e0205 */
[----:B0-----:R-:W0:Y:S01]  /*16b0*/  MUFU.RCP R7, R7 ;  /* 0x0000000700077308 */ /* 0x001e220000001000 */
[----:B------:R-:W-:-:S03]  /*16c0*/  IMAD R14, R4, R14, R5 ;  /* 0x0000000e040e7224 */ /* 0x000fc600078e0205 */
[----:B------:R-:W-:Y:S02]  /*16d0*/  ISETP.GT.U32.AND P4, PT, R9, R12, PT ;  /* 0x0000000c0900720c */ /* 0x000fe40003f84070 */
[----:B------:R-:W-:-:S11]  /*16e0*/  ISETP.GT.U32.AND P5, PT, R11, R14, PT ;  /* 0x0000000e0b00720c */ /* 0x000fd60003fa4070 */
[-C--:B------:R-:W-:Y:S01]  /*16f0*/  @!P4 IADD3 R12, PT, PT, R12, -R9.reuse, RZ ;  /* 0x800000090c0cc210 */ /* 0x080fe20007ffe0ff */
[----:B0-----:R-:W-:Y:S01]  /*1700*/  VIADD R5, R7, 0xffffffe ;  /* 0x0ffffffe07057836 */ /* 0x001fe20000000000 */
[----:B------:R-:W-:Y:S01]  /*1710*/  @!P4 IADD3 R6, PT, PT, R6, 0x1, RZ ;  /* 0x000000010606c810 */ /* 0x000fe20007ffe0ff */
[----:B------:R-:W-:Y:S01]  /*1720*/  @!P5 IMAD.IADD R14, R14, 0x1, -R11 ;  /* 0x000000010e0ed824 */ /* 0x000fe200078e0a0b */
[----:B------:R-:W-:Y:S01]  /*1730*/  ISETP.GE.U32.AND P1, PT, R12, R9, PT ;  /* 0x000000090c00720c */ /* 0x000fe20003f26070 */
[----:B------:R-:W-:Y:S01]  /*1740*/  @!P5 VIADD R4, R4, 0x1 ;  /* 0x000000010404d836 */ /* 0x000fe20000000000 */
[C---:B------:R-:W-:Y:S01]  /*1750*/  LOP3.LUT R9, R27.reuse, R10, RZ, 0x3c, !PT ;  /* 0x0000000a1b097212 */ /* 0x040fe200078e3cff */
[----:B------:R-:W0:Y:S01]  /*1760*/  F2I.FTZ.U32.TRUNC.NTZ R5, R5 ;  /* 0x0000000500057305 */ /* 0x000e22000021f000 */
[----:B------:R-:W-:Y:S02]  /*1770*/  ISETP.GE.U32.AND P2, PT, R14, R11, PT ;  /* 0x0000000b0e00720c */ /* 0x000fe40003f46070 */
[----:B------:R-:W-:-:S02]  /*1780*/  LOP3.LUT R11, R27, R0, RZ, 0x3c, !PT ;  /* 0x000000001b0b7212 */ /* 0x000fc400078e3cff */
[----:B------:R-:W-:Y:S02]  /*1790*/  ISETP.GE.AND P3, PT, R9, RZ, PT ;  /* 0x000000ff0900720c */ /* 0x000fe40003f66270 */
[----:B------:R-:W-:Y:S02]  /*17a0*/  ISETP.NE.AND P5, PT, R10, RZ, PT ;  /* 0x000000ff0a00720c */ /* 0x000fe40003fa5270 */
[----:B------:R-:W-:Y:S01]  /*17b0*/  ISETP.GE.AND P4, PT, R11, RZ, PT ;  /* 0x000000ff0b00720c */ /* 0x000fe20003f86270 */
[----:B------:R-:W-:Y:S01]  /*17c0*/  @P1 VIADD R6, R6, 0x1 ;  /* 0x0000000106061836 */ /* 0x000fe20000000000 */
[----:B------:R-:W-:Y:S02]  /*17d0*/  ISETP.NE.AND P1, PT, R0, RZ, PT ;  /* 0x000000ff0000720c */ /* 0x000fe40003f25270 */
[----:B------:R-:W-:Y:S02]  /*17e0*/  IABS R11, R19 ;  /* 0x00000013000b7213 */ /* 0x000fe40000000000 */
[----:B------:R-:W-:Y:S01]  /*17f0*/  @P2 IADD3 R4, PT, PT, R4, 0x1, RZ ;  /* 0x0000000104042810 */ /* 0x000fe20007ffe0ff */
[----:B0-----:R-:W-:Y:S01]  /*1800*/  IMAD.MOV R9, RZ, RZ, -R5 ;  /* 0x000000ffff097224 */ /* 0x001fe200078e0a05 */
[----:B------:R-:W-:-:S02]  /*1810*/  IADD3 R11, PT, PT, RZ, -R11, RZ ;  /* 0x8000000bff0b7210 */ /* 0x000fc40007ffe0ff */
[----:B------:R-:W-:Y:S01]  /*1820*/  @!P3 IADD3 R6, PT, PT, -R6, RZ, RZ ;  /* 0x000000ff0606b210 */ /* 0x000fe20007ffe1ff */
[----:B------:R-:W-:Y:S01]  /*1830*/  IMAD.MOV.U32 R7, RZ, RZ, R4 ;  /* 0x000000ffff077224 */ /* 0x000fe200078e0004 */
[----:B------:R-:W-:Y:S01]  /*1840*/  @!P5 LOP3.LUT R6, RZ, R10, RZ, 0x33, !PT ;  /* 0x0000000aff06d212 */ /* 0x000fe200078e33ff */
[----:B------:R-:W-:Y:S02]  /*1850*/  IMAD R9, R9, R8, RZ ;  /* 0x0000000809097224 */ /* 0x000fe400078e02ff */
[----:B------:R-:W-:Y:S01]  /*1860*/  @!P4 IMAD.MOV R7, RZ, RZ, -R7 ;  /* 0x000000ffff07c224 */ /* 0x000fe200078e0a07 */
[----:B------:R-:W-:Y:S01]  /*1870*/  @!P1 LOP3.LUT R7, RZ, R0, RZ, 0x33, !PT ;  /* 0x00000000ff079212 */ /* 0x000fe200078e33ff */
[----:B------:R-:W-:Y:S01]  /*1880*/  IMAD.MOV.U32 R4, RZ, RZ, RZ ;  /* 0x000000ffff047224 */ /* 0x000fe200078e00ff */
[----:B------:R-:W-:Y:S02]  /*1890*/  IABS R10, R6 ;  /* 0x00000006000a7213 */ /* 0x000fe40000000000 */
[----:B------:R-:W-:Y:S01]  /*18a0*/  IABS R12, R7 ;  /* 0x00000007000c7213 */ /* 0x000fe20000000000 */
[----:B------:R-:W-:Y:S01]  /*18b0*/  IMAD.HI.U32 R9, R5, R9, R4 ;  /* 0x0000000905097227 */ /* 0x000fe200078e0004 */
[----:B------:R-:W-:-:S03]  /*18c0*/  ISETP.GE.AND P4, PT, R7, RZ, PT ;  /* 0x000000ff0700720c */ /* 0x000fc60003f86270 */
[----:B------:R-:W-:Y:S01]  /*18d0*/  IMAD.MOV.U32 R5, RZ, RZ, R10 ;  /* 0x000000ffff057224 */ /* 0x000fe200078e000a */
[----:B------:R-:W-:-:S03]  /*18e0*/  MOV R10, R12 ;  /* 0x0000000c000a7202 */ /* 0x000fc60000000f00 */
[----:B------:R-:W-:-:S04]  /*18f0*/  IMAD.HI.U32 R4, R9, R5, RZ ;  /* 0x0000000509047227 */ /* 0x000fc800078e00ff */
[----:B------:R-:W-:-:S04]  /*1900*/  IMAD.HI.U32 R9, R9, R10, RZ ;  /* 0x0000000a09097227 */ /* 0x000fc800078e00ff */
[-C--:B------:R-:W-:Y:S02]  /*1910*/  IMAD R5, R4, R11.reuse, R5 ;  /* 0x0000000b04057224 */ /* 0x080fe400078e0205 */
[----:B------:R-:W-:Y:S02]  /*1920*/  IMAD R9, R9, R11, R10 ;  /* 0x0000000b09097224 */ /* 0x000fe400078e020a */
[----:B------:R-:W-:Y:S01]  /*1930*/  IMAD R10, R0, R19, RZ ;  /* 0x00000013000a7224 */ /* 0x000fe200078e02ff */
[C---:B------:R-:W-:Y:S02]  /*1940*/  ISETP.GT.U32.AND P1, PT, R8.reuse, R5, PT ;  /* 0x000000050800720c */ /* 0x040fe40003f24070 */
[----:B------:R-:W-:-:S11]  /*1950*/  ISETP.GT.U32.AND P2, PT, R8, R9, PT ;  /* 0x000000090800720c */ /* 0x000fd60003f44070 */
[----:B------:R-:W-:Y:S02]  /*1960*/  @!P1 IMAD.IADD R5, R5, 0x1, -R8 ;  /* 0x0000000105059824 */ /* 0x000fe400078e0a08 */
[----:B------:R-:W-:Y:S02]  /*1970*/  @!P2 IADD3 R9, PT, PT, R9, -R8, RZ ;  /* 0x800000080909a210 */ /* 0x000fe40007ffe0ff */
[----:B------:R-:W-:Y:S02]  /*1980*/  ISETP.GE.AND P2, PT, R6, RZ, PT ;  /* 0x000000ff0600720c */ /* 0x000fe40003f46270 */
[C---:B------:R-:W-:Y:S02]  /*1990*/  ISETP.GT.U32.AND P1, PT, R8.reuse, R5, PT ;  /* 0x000000050800720c */ /* 0x040fe40003f24070 */
[----:B------:R-:W-:-:S11]  /*19a0*/  ISETP.GT.U32.AND P3, PT, R8, R9, PT ;  /* 0x000000090800720c */ /* 0x000fd60003f64070 */
[----:B------:R-:W-:Y:S01]  /*19b0*/  @!P1 IMAD.IADD R5, R5, 0x1, -R8 ;  /* 0x0000000105059824 */ /* 0x000fe200078e0a08 */
[----:B------:R-:W-:Y:S02]  /*19c0*/  IADD3 R4, P1, PT, R3, R16, RZ ;  /* 0x0000001003047210 */ /* 0x000fe40007f3e0ff */
[----:B------:R-:W-:Y:S01]  /*19d0*/  @!P3 IADD3 R9, PT, PT, R9, -R8, RZ ;  /* 0x800000080909b210 */ /* 0x000fe20007ffe0ff */
[----:B------:R-:W-:Y:S01]  /*19e0*/  @!P2 IMAD.MOV R5, RZ, RZ, -R5 ;  /* 0x000000ffff05a224 */ /* 0x000fe200078e0a05 */
[----:B------:R-:W-:Y:S02]  /*19f0*/  ISETP.NE.AND P3, PT, R19, RZ, PT ;  /* 0x000000ff1300720c */ /* 0x000fe40003f65270 */
[----:B------:R-:W-:Y:S02]  /*1a00*/  LOP3.LUT R8, RZ, R19, RZ, 0x33, !PT ;  /* 0x00000013ff087212 */ /* 0x000fe400078e33ff */
[----:B------:R-:W-:Y:S02]  /*1a10*/  @!P4 IADD3 R9, PT, PT, -R9, RZ, RZ ;  /* 0x000000ff0909c210 */ /* 0x000fe40007ffe1ff */
[C---:B------:R-:W-:Y:S01]  /*1a20*/  SEL R6, R8.reuse, R5, !P3 ;  /* 0x0000000508067207 */ /* 0x040fe20005800000 */
[----:B------:R-:W-:Y:S01]  /*1a30*/  IMAD.X R5, RZ, RZ, R17, P1 ;  /* 0x000000ffff057224 */ /* 0x000fe200008e0611 */
[----:B------:R-:W-:-:S02]  /*1a40*/  SEL R9, R8, R9, !P3 ;  /* 0x0000000908097207 */ /* 0x000fc40005800000 */
[----:B--2---:R-:W-:Y:S02]  /*1a50*/  IADD3 R7, PT, PT, R6, UR4, RZ ;  /* 0x0000000406077c10 */ /* 0x004fe4000fffe0ff */
[----:B------:R-:W-:Y:S01]  /*1a60*/  IADD3 R3, PT, PT, R3, 0x2, RZ ;  /* 0x0000000203037810 */ /* 0x000fe20007ffe0ff */
[----:B------:R-:W-:Y:S02]  /*1a70*/  VIADD R9, R9, UR4 ;  /* 0x0000000409097c36 */ /* 0x000fe40008000000 */
[----:B------:R2:W-:Y:S04]  /*1a80*/  ST.E.U8 desc[UR38][R4.64], R7 ;  /* 0x0000000704007985 */ /* 0x0005e8000c101126 */
[----:B------:R2:W-:Y:S02]  /*1a90*/  ST.E.U8 desc[UR38][R4.64+0x1], R9 ;  /* 0x0000010904007985 */ /* 0x0005e4000c101126 */
.L_x_17:
[----:B------:R-:W-:Y:S05]  /*1aa0*/  BRA.U !UP0, `(.L_x_16) ;  /* 0x0000000108dc7547 */ /* 0x000fea000b800000 */
[-C--:B------:R-:W-:Y:S01]  /*1ab0*/  IABS R6, R10.reuse ;  /* 0x0000000a00067213 */ /* 0x080fe20000000000 */
[----:B------:R-:W3:Y:S01]  /*1ac0*/  LDCU UR4, c[0x0][0x38c] ;  /* 0x00007180ff0477ac */ /* 0x000ee20008000800 */
[----:B------:R-:W-:Y:S02]  /*1ad0*/  IABS R0, R19 ;  /* 0x0000001300007213 */ /* 0x000fe40000000000 */
[----:B0-2---:R-:W0:Y:S01]  /*1ae0*/  I2F.RP R7, R6 ;  /* 0x0000000600077306 */ /* 0x005e220000209400 */
[----:B------:R-:W-:Y:S02]  /*1af0*/  IABS R8, R27 ;  /* 0x0000001b00087213 */ /* 0x000fe40000000000 */
[----:B------:R-:W-:-:S05]  /*1b00*/  IABS R11, R10 ;  /* 0x0000000a000b7213 */ /* 0x000fca0000000000 */
[----:B0-----:R-:W0:Y:S02]  /*1b10*/  MUFU.RCP R7, R7 ;  /* 0x0000000700077308 */ /* 0x001e240000001000 */
[----:B0-----:R-:W-:Y:S01]  /*1b20*/  VIADD R4, R7, 0xffffffe ;  /* 0x0ffffffe07047836 */ /* 0x001fe20000000000 */
[----:B------:R-:W-:-:S05]  /*1b30*/  IADD3 R7, PT, PT, RZ, -R11, RZ ;  /* 0x8000000bff077210 */ /* 0x000fca0007ffe0ff */
[----:B------:R0:W2:Y:S02]  /*1b40*/  F2I.FTZ.U32.TRUNC.NTZ R5, R4 ;  /* 0x0000000400057305 */ /* 0x0000a4000021f000 */
[----:B0-----:R-:W-:Y:S01]  /*1b50*/  IMAD.MOV.U32 R4, RZ, RZ, RZ ;  /* 0x000000ffff047224 */ /* 0x001fe200078e00ff */
[----:B--2---:R-:W-:-:S05]  /*1b60*/  IADD3 R9, PT, PT, RZ, -R5, RZ ;  /* 0x80000005ff097210 */ /* 0x004fca0007ffe0ff */
[----:B------:R-:W-:-:S04]  /*1b70*/  IMAD R9, R9, R6, RZ ;  /* 0x0000000609097224 */ /* 0x000fc800078e02ff */
[----:B------:R-:W-:Y:S02]  /*1b80*/  IMAD.HI.U32 R5, R5, R9, R4 ;  /* 0x0000000905057227 */ /* 0x000fe400078e0004 */
[----:B------:R-:W0:Y:S04]  /*1b90*/  I2F.RP R9, R0 ;  /* 0x0000000000097306 */ /* 0x000e280000209400 */
[----:B------:R-:W-:-:S04]  /*1ba0*/  IMAD.HI.U32 R4, R5, R8, RZ ;  /* 0x0000000805047227 */ /* 0x000fc800078e00ff */
[----:B------:R-:W-:-:S05]  /*1bb0*/  IMAD R5, R4, R7, R8 ;  /* 0x0000000704057224 */ /* 0x000fca00078e0208 */
[----:B------:R-:W-:Y:S01]  /*1bc0*/  ISETP.GT.U32.AND P2, PT, R6, R5, PT ;  /* 0x000000050600720c */ /* 0x000fe20003f44070 */
[----:B0-----:R-:W0:-:S12]  /*1bd0*/  MUFU.RCP R9, R9 ;  /* 0x0000000900097308 */ /* 0x001e180000001000 */
[----:B------:R-:W-:Y:S02]  /*1be0*/  @!P2 IMAD.IADD R5, R5, 0x1, -R6 ;  /* 0x000000010505a824 */ /* 0x000fe400078e0a06 */
[----:B------:R-:W-:Y:S01]  /*1bf0*/  @!P2 VIADD R4, R4, 0x1 ;  /* 0x000000010404a836 */ /* 0x000fe20000000000 */
[----:B------:R-:W-:Y:S02]  /*1c00*/  ISETP.NE.AND P2, PT, R10, RZ, PT ;  /* 0x000000ff0a00720c */ /* 0x000fe40003f45270 */
[----:B------:R-:W-:Y:S02]  /*1c10*/  ISETP.GE.U32.AND P1, PT, R5, R6, PT ;  /* 0x000000060500720c */ /* 0x000fe40003f26070 */
[----:B0-----:R-:W-:Y:S02]  /*1c20*/  IADD3 R7, PT, PT, R9, 0xffffffe, RZ ;  /* 0x0ffffffe09077810 */ /* 0x001fe40007ffe0ff */
[----:B------:R-:W-:Y:S02]  /*1c30*/  LOP3.LUT R6, R27, R10, RZ, 0x3c, !PT ;  /* 0x0000000a1b067212 */ /* 0x000fe400078e3cff */
[----:B------:R-:W0:Y:S02]  /*1c40*/  F2I.FTZ.U32.TRUNC.NTZ R5, R7 ;  /* 0x0000000700057305 */ /* 0x000e24000021f000 */
[----:B------:R-:W-:-:S05]  /*1c50*/  ISETP.GE.AND P3, PT, R6, RZ, PT ;  /* 0x000000ff0600720c */ /* 0x000fca0003f66270 */
[----:B------:R-:W-:-:S05]  /*1c60*/  @P1 IADD3 R4, PT, PT, R4, 0x1, RZ ;  /* 0x0000000104041810 */ /* 0x000fca0007ffe0ff */
[----:B------:R-:W-:Y:S01]  /*1c70*/  IMAD.MOV.U32 R6, RZ, RZ, R4 ;  /* 0x000000ffff067224 */ /* 0x000fe200078e0004 */
[----:B------:R-:W-:Y:S02]  /*1c80*/  IABS R4, R19 ;  /* 0x0000001300047213 */ /* 0x000fe40000000000 */
[----:B0-----:R-:W-:Y:S01]  /*1c90*/  IADD3 R9, PT, PT, RZ, -R5, RZ ;  /* 0x80000005ff097210 */ /* 0x001fe20007ffe0ff */
[----:B------:R-:W-:Y:S01]  /*1ca0*/  @!P3 IMAD.MOV R6, RZ, RZ, -R6 ;  /* 0x000000ffff06b224 */ /* 0x000fe200078e0a06 */
[----:B------:R-:W-:Y:S02]  /*1cb0*/  @!P2 LOP3.LUT R6, RZ, R10, RZ, 0x33, !PT ;  /* 0x0000000aff06a212 */ /* 0x000fe400078e33ff */
[----:B------:R-:W-:Y:S01]  /*1cc0*/  ISETP.NE.AND P3, PT, R19, RZ, PT ;  /* 0x000000ff1300720c */ /* 0x000fe20003f65270 */
[----:B------:R-:W-:Y:S01]  /*1cd0*/  IMAD R7, R9, R0, RZ ;  /* 0x0000000009077224 */ /* 0x000fe200078e02ff */
[----:B------:R-:W-:Y:S01]  /*1ce0*/  IADD3 R9, PT, PT, RZ, -R4, RZ ;  /* 0x80000004ff097210 */ /* 0x000fe20007ffe0ff */
[----:B------:R-:W-:Y:S01]  /*1cf0*/  IMAD.MOV.U32 R4, RZ, RZ, RZ ;  /* 0x000000ffff047224 */ /* 0x000fe200078e00ff */
[----:B------:R-:W-:-:S02]  /*1d00*/  IABS R8, R6 ;  /* 0x0000000600087213 */ /* 0x000fc40000000000 */
[----:B------:R-:W-:Y:S01]  /*1d10*/  ISETP.GE.AND P2, PT, R6, RZ, PT ;  /* 0x000000ff0600720c */ /* 0x000fe20003f46270 */
[----:B------:R-:W-:Y:S01]  /*1d20*/  IMAD.HI.U32 R4, R5, R7, R4 ;  /* 0x0000000705047227 */ /* 0x000fe200078e0004 */
[----:B------:R-:W-:-:S03]  /*1d30*/  MOV R5, R8 ;  /* 0x0000000800057202 */ /* 0x000fc60000000f00 */
[----:B------:R-:W-:Y:S02]  /*1d40*/  IMAD.MOV.U32 R7, RZ, RZ, R9 ;  /* 0x000000ffff077224 */ /* 0x000fe400078e0009 */
[----:B------:R-:W-:-:S04]  /*1d50*/  IMAD.HI.U32 R4, R4, R5, RZ ;  /* 0x0000000504047227 */ /* 0x000fc800078e00ff */
[----:B------:R-:W-:-:S05]  /*1d60*/  IMAD R5, R4, R7, R5 ;  /* 0x0000000704057224 */ /* 0x000fca00078e0205 */
[----:B------:R-:W-:-:S13]  /*1d70*/  ISETP.GT.U32.AND P1, PT, R0, R5, PT ;  /* 0x000000050000720c */ /* 0x000fda0003f24070 */
[----:B------:R-:W-:-:S04]  /*1d80*/  @!P1 IADD3 R5, PT, PT, R5, -R0, RZ ;  /* 0x8000000005059210 */ /* 0x000fc80007ffe0ff */
[----:B------:R-:W-:-:S13]  /*1d90*/  ISETP.GT.U32.AND P1, PT, R0, R5, PT ;  /* 0x000000050000720c */ /* 0x000fda0003f24070 */
[----:B------:R-:W-:Y:S01]  /*1da0*/  @!P1 IMAD.IADD R5, R5, 0x1, -R0 ;  /* 0x0000000105059824 */ /* 0x000fe200078e0a00 */
[----:B------:R-:W-:-:S04]  /*1db0*/  IADD3 R4, P1, PT, R3, R16, RZ ;  /* 0x0000001003047210 */ /* 0x000fc80007f3e0ff */
[----:B------:R-:W-:Y:S02]  /*1dc0*/  MOV R0, R5 ;  /* 0x0000000500007202 */ /* 0x000fe40000000f00 */
[----:B------:R-:W-:-:S03]  /*1dd0*/  IADD3.X R5, PT, PT, RZ, R17, RZ, P1, !PT ;  /* 0x00000011ff057210 */ /* 0x000fc60000ffe4ff */
[----:B------:R-:W-:Y:S01]  /*1de0*/  @!P2 IMAD.MOV R0, RZ, RZ, -R0 ;  /* 0x000000ffff00a224 */ /* 0x000fe200078e0a00 */
[----:B------:R-:W-:-:S05]  /*1df0*/  @!P3 LOP3.LUT R0, RZ, R19, RZ, 0x33, !PT ;  /* 0x00000013ff00b212 */ /* 0x000fca00078e33ff */
[----:B---3--:R-:W-:-:S05]  /*1e00*/  VIADD R3, R0, UR4 ;  /* 0x0000000400037c36 */ /* 0x008fca0008000000 */
[----:B------:R3:W-:Y:S02]  /*1e10*/  ST.E.U8 desc[UR38][R4.64], R3 ;  /* 0x0000000304007985 */ /* 0x0007e4000c101126 */
.L_x_16:
[----:B------:R-:W4:Y:S01]  /*1e20*/  LDCU UR4, c[0x0][0x388] ;  /* 0x00007100ff0477ac */ /* 0x000f220008000800 */
[----:B------:R-:W-:Y:S02]  /*1e30*/  HFMA2 R8, -RZ, RZ, 0, 5.9604644775390625e-08 ;  /* 0x00000001ff087431 */ /* 0x000fe400000001ff */
[----:B---3--:R-:W-:Y:S01]  /*1e40*/  IMAD.MOV.U32 R3, RZ, RZ, RZ ;  /* 0x000000ffff037224 */ /* 0x008fe200078e00ff */
[----:B--2---:R-:W-:Y:S01]  /*1e50*/  MOV R9, RZ ;  /* 0x000000ff00097202 */ /* 0x004fe20000000f00 */
[----:B----4-:R-:W-:-:S09]  /*1e60*/  UISETP.GE.U32.AND UP0, UPT, UR4, 0x10, UPT ;  /* 0x000000100400788c */ /* 0x010fd2000bf06070 */
[----:B------:R-:W-:Y:S05]  /*1e70*/  BRA.U !UP0, `(.L_x_18) ;  /* 0x0000000108ec7547 */ /* 0x000fea000b800000 */
[----:B------:R-:W-:Y:S01]  /*1e80*/  BSSY.RECONVERGENT B0, `(.L_x_19) ;  /* 0x0000039000007945 */ /* 0x000fe20003800200 */
[----:B------:R-:W-:Y:S01]  /*1e90*/  IMAD.MOV.U32 R8, RZ, RZ, 0x1 ;  /* 0x00000001ff087424 */ /* 0x000fe200078e00ff */
[----:B------:R-:W-:Y:S01]  /*1ea0*/  MOV R3, RZ ;  /* 0x000000ff00037202 */ /* 0x000fe20000000f00 */
[----:B------:R-:W-:-:S07]  /*1eb0*/  IMAD.MOV.U32 R9, RZ, RZ, RZ ;  /* 0x000000ffff097224 */ /* 0x000fce00078e00ff */
.L_x_20:
[----:B0-----:R-:W-:-:S04]  /*1ec0*/  IADD3 R4, P1, PT, R3, R16, RZ ;  /* 0x0000001003047210 */ /* 0x001fc80007f3e0ff */
[----:B------:R-:W-:-:S05]  /*1ed0*/  IADD3.X R5, PT, PT, RZ, R17, RZ, P1, !PT ;  /* 0x00000011ff057210 */ /* 0x000fca0000ffe4ff */
[----:B------:R-:W2:Y:S04]  /*1ee0*/  LD.E.S8 R13, desc[UR38][R4.64] ;  /* 0x00000026040d7980 */ /* 0x000ea8000c101300 */
[----:B------:R-:W3:Y:S04]  /*1ef0*/  LD.E.S8 R15, desc[UR38][R4.64+0x1] ;  /* 0x00000126040f7980 */ /* 0x000ee8000c101300 */
[----:B------:R-:W4:Y:S04]  /*1f00*/  LD.E.S8 R12, desc[UR38][R4.64+0x2] ;  /* 0x00000226040c7980 */ /* 0x000f28000c101300 */
[----:B------:R-:W5:Y:S04]  /*1f10*/  LD.E.S8 R11, desc[UR38][R4.64+0x3] ;  /* 0x00000326040b7980 */ /* 0x000f68000c101300 */
[----:B------:R-:W5:Y:S04]  /*1f20*/  LD.E.S8 R10, desc[UR38][R4.64+0x4] ;  /* 0x00000426040a7980 */ /* 0x000f68000c101300 */
[----:B------:R-:W5:Y:S04]  /*1f30*/  LD.E.S8 R7, desc[UR38][R4.64+0x5] ;  /* 0x0000052604077980 */ /* 0x000f68000c101300 */
[----:B------:R-:W5:Y:S04]  /*1f40*/  LD.E.S8 R6, desc[UR38][R4.64+0x6] ;  /* 0x0000062604067980 */ /* 0x000f68000c101300 */
[----:B------:R-:W5:Y:S01]  /*1f50*/  LD.E.S8 R0, desc[UR38][R4.64+0x7] ;  /* 0x0000072604007980 */ /* 0x000f62000c101300 */
[----:B------:R-:W-:-:S02]  /*1f60*/  IMAD R14, R8, R19, RZ ;  /* 0x00000013080e7224 */ /* 0x000fc400078e02ff */
[----:B--2---:R-:W-:Y:S02]  /*1f70*/  IMAD R13, R13, R8, R9 ;  /* 0x000000080d0d7224 */ /* 0x004fe400078e0209 */
[----:B------:R-:W2:Y:S02]  /*1f80*/  LD.E.S8 R9, desc[UR38][R4.64+0x8] ;  /* 0x0000082604097980 */ /* 0x000ea4000c101300 */
[C---:B---3--:R-:W-:Y:S02]  /*1f90*/  IMAD R15, R14.reuse, R15, R13 ;  /* 0x0000000f0e0f7224 */ /* 0x048fe400078e020d */
[----:B------:R-:W3:Y:S01]  /*1fa0*/  LD.E.S8 R8, desc[UR38][R4.64+0x9] ;  /* 0x0000092604087980 */ /* 0x000ee2000c101300 */
[----:B------:R-:W-:-:S03]  /*1fb0*/  IMAD R14, R14, R19, RZ ;  /* 0x000000130e0e7224 */ /* 0x000fc600078e02ff */
[----:B------:R-:W3:Y:S01]  /*1fc0*/  LD.E.S8 R13, desc[UR38][R4.64+0xa] ;  /* 0x00000a26040d7980 */ /* 0x000ee2000c101300 */
[C---:B----4-:R-:W-:Y:S02]  /*1fd0*/  IMAD R20, R14.reuse, R12, R15 ;  /* 0x0000000c0e147224 */ /* 0x050fe400078e020f */
[----:B------:R-:W-:Y:S01]  /*1fe0*/  IMAD R14, R14, R19, RZ ;  /* 0x000000130e0e7224 */ /* 0x000fe200078e02ff */
[----:B------:R-:W4:Y:S03]  /*1ff0*/  LD.E.S8 R12, desc[UR38][R4.64+0xb] ;  /* 0x00000b26040c7980 */ /* 0x000f26000c101300 */
[C---:B-----5:R-:W-:Y:S02]  /*2000*/  IMAD R15, R14.reuse, R11, R20 ;  /* 0x0000000b0e0f7224 */ /* 0x060fe400078e0214 */
[----:B------:R-:W5:Y:S01]  /*2010*/  LD.E.S8 R11, desc[UR38][R4.64+0xc] ;  /* 0x00000c26040b7980 */ /* 0x000f62000c101300 */
[----:B------:R-:W-:-:S03]  /*2020*/  IMAD R20, R14, R19, RZ ;  /* 0x000000130e147224 */ /* 0x000fc600078e02ff */
[----:B------:R-:W5:Y:S01]  /*2030*/  LD.E.S8 R14, desc[UR38][R4.64+0xd] ;  /* 0x00000d26040e7980 */ /* 0x000f62000c101300 */
[----:B------:R-:W-:-:S03]  /*2040*/  IMAD R28, R20, R10, R15 ;  /* 0x0000000a141c7224 */ /* 0x000fc600078e020f */
[----:B------:R-:W5:Y:S04]  /*2050*/  LD.E.S8 R10, desc[UR38][R4.64+0xe] ;  /* 0x00000e26040a7980 */ /* 0x000f68000c101300 */
[----:B------:R0:W5:Y:S01]  /*2060*/  LD.E.S8 R15, desc[UR38][R4.64+0xf] ;  /* 0x00000f26040f7980 */ /* 0x000162000c101300 */
[----:B------:R-:W-:Y:S02]  /*2070*/  IMAD R20, R20, R19, RZ ;  /* 0x0000001314147224 */ /* 0x000fe400078e02ff */
[----:B------:R-:W-:Y:S02]  /*2080*/  VIADD R3, R3, 0x10 ;  /* 0x0000001003037836 */ /* 0x000fe40000000000 */
[C---:B------:R-:W-:Y:S02]  /*2090*/  IMAD R7, R20.reuse, R7, R28 ;  /* 0x0000000714077224 */ /* 0x040fe400078e021c */
[----:B------:R-:W-:Y:S01]  /*20a0*/  IMAD R20, R20, R19, RZ ;  /* 0x0000001314147224 */ /* 0x000fe200078e02ff */
[----:B------:R-:W-:-:S03]  /*20b0*/  ISETP.NE.AND P1, PT, R3, R22, PT ;  /* 0x000000160300720c */ /* 0x000fc60003f25270 */
[C---:B------:R-:W-:Y:S02]  /*20c0*/  IMAD R7, R20.reuse, R6, R7 ;  /* 0x0000000614077224 */ /* 0x040fe400078e0207 */
[----:B------:R-:W-:-:S04]  /*20d0*/  IMAD R20, R20, R19, RZ ;  /* 0x0000001314147224 */ /* 0x000fc800078e02ff */
[CC--:B------:R-:W-:Y:S02]  /*20e0*/  IMAD R6, R20.reuse, R19.reuse, RZ ;  /* 0x0000001314067224 */ /* 0x0c0fe400078e02ff */
[----:B------:R-:W-:Y:S02]  /*20f0*/  IMAD R0, R20, R0, R7 ;  /* 0x0000000014007224 */ /* 0x000fe400078e0207 */
[C---:B------:R-:W-:Y:S02]  /*2100*/  IMAD R20, R6.reuse, R19, RZ ;  /* 0x0000001306147224 */ /* 0x040fe400078e02ff */
[----:B--2---:R-:W-:Y:S02]  /*2110*/  IMAD R9, R6, R9, R0 ;  /* 0x0000000906097224 */ /* 0x004fe400078e0200 */
[C---:B------:R-:W-:Y:S02]  /*2120*/  IMAD R0, R20.reuse, R19, RZ ;  /* 0x0000001314007224 */ /* 0x040fe400078e02ff */
[----:B---3--:R-:W-:-:S02]  /*2130*/  IMAD R8, R20, R8, R9 ;  /* 0x0000000814087224 */ /* 0x008fc400078e0209 */
[C---:B0-----:R-:W-:Y:S02]  /*2140*/  IMAD R4, R0.reuse, R19, RZ ;  /* 0x0000001300047224 */ /* 0x041fe400078e02ff */
[----:B------:R-:W-:Y:S02]  /*2150*/  IMAD R13, R0, R13, R8 ;  /* 0x0000000d000d7224 */ /* 0x000fe400078e0208 */
[CC--:B------:R-:W-:Y:S02]  /*2160*/  IMAD R0, R4.reuse, R19.reuse, RZ ;  /* 0x0000001304007224 */ /* 0x0c0fe400078e02ff */
[----:B----4-:R-:W-:Y:S02]  /*2170*/  IMAD R12, R4, R12, R13 ;  /* 0x0000000c040c7224 */ /* 0x010fe400078e020d */
[C---:B------:R-:W-:Y:S02]  /*2180*/  IMAD R4, R0.reuse, R19, RZ ;  /* 0x0000001300047224 */ /* 0x040fe400078e02ff */
[----:B-----5:R-:W-:-:S02]  /*2190*/  IMAD R11, R0, R11, R12 ;  /* 0x0000000b000b7224 */ /* 0x020fc400078e020c */
[CC--:B------:R-:W-:Y:S02]  /*21a0*/  IMAD R0, R4.reuse, R19.reuse, RZ ;  /* 0x0000001304007224 */ /* 0x0c0fe400078e02ff */
[----:B------:R-:W-:Y:S02]  /*21b0*/  IMAD R11, R4, R14, R11 ;  /* 0x0000000e040b7224 */ /* 0x000fe400078e020b */
[CC--:B------:R-:W-:Y:S02]  /*21c0*/  IMAD R4, R0.reuse, R19.reuse, RZ ;  /* 0x0000001300047224 */ /* 0x0c0fe400078e02ff */
[----:B------:R-:W-:Y:S02]  /*21d0*/  IMAD R10, R0, R10, R11 ;  /* 0x0000000a000a7224 */ /* 0x000fe400078e020b */
[C---:B------:R-:W-:Y:S02]  /*21e0*/  IMAD R8, R4.reuse, R19, RZ ;  /* 0x0000001304087224 */ /* 0x040fe400078e02ff */
[----:B------:R-:W-:Y:S01]  /*21f0*/  IMAD R9, R4, R15, R10 ;  /* 0x0000000f04097224 */ /* 0x000fe200078e020a */
[----:B------:R-:W-:Y:S06]  /*2200*/  @P1 BRA `(.L_x_20) ;  /* 0xfffffffc002c1947 */ /* 0x000fec000383ffff */
[----:B------:R-:W-:Y:S05]  /*2210*/  BSYNC.RECONVERGENT B0 ;  /* 0x0000000000007941 */ /* 0x000fea0003800200 */
.L_x_19:
[----:B------:R-:W-:-:S07]  /*2220*/  MOV R3, R22 ;  /* 0x0000001600037202 */ /* 0x000fce0000000f00 */
.L_x_18:
[----:B------:R-:W2:Y:S02]  /*2230*/  LDCU UR4, c[0x0][0x388] ;  /* 0x00007100ff0477ac */ /* 0x000ea40008000800 */
[----:B--2---:R-:W-:-:S04]  /*2240*/  ULOP3.LUT UR5, UR4, 0xf, URZ, 0xc0, !UPT ;  /* 0x0000000f04057892 */ /* 0x004fc8000f8ec0ff */
[----:B------:R-:W-:-:S09]  /*2250*/  UISETP.NE.AND UP0, UPT, UR5, URZ, UPT ;  /* 0x000000ff0500728c */ /* 0x000fd2000bf05270 */
[----:B------:R-:W-:Y:S05]  /*2260*/  BRA.U !UP0, `(.L_x_21) ;  /* 0x0000000508047547 */ /* 0x000fea000b800000 */
[----:B------:R-:W-:Y:S02]  /*2270*/  UIADD3 UR5, UPT, UPT, UR5, -0x1, URZ ;  /* 0xffffffff05057890 */ /* 0x000fe4000fffe0ff */
[----:B------:R-:W-:Y:S02]  /*2280*/  ULOP3.LUT UR4, UR4, 0x7, URZ, 0xc0, !UPT ;  /* 0x0000000704047892 */ /* 0x000fe4000f8ec0ff */
[----:B------:R-:W-:Y:S02]  /*2290*/  UISETP.GE.U32.AND UP0, UPT, UR5, 0x7, UPT ;  /* 0x000000070500788c */ /* 0x000fe4000bf06070 */
[----:B------:R-:W-:-:S07]  /*22a0*/  UISETP.NE.AND UP1, UPT, UR4, URZ, UPT ;  /* 0x000000ff0400728c */ /* 0x000fce000bf25270 */
[----:B------:R-:W-:Y:S05]  /*22b0*/  BRA.U !UP0, `(.L_x_22) ;  /* 0x00000001086c7547 */ /* 0x000fea000b800000 */
[----:B0-----:R-:W-:-:S05]  /*22c0*/  IADD3 R4, P1, PT, R3, R16, RZ ;  /* 0x0000001003047210 */ /* 0x001fca0007f3e0ff */
[----:B------:R-:W-:-:S05]  /*22d0*/  IMAD.X R5, RZ, RZ, R17, P1 ;  /* 0x000000ffff057224 */ /* 0x000fca00008e0611 */
[----:B------:R-:W2:Y:S04]  /*22e0*/  LD.E.S8 R12, desc[UR38][R4.64] ;  /* 0x00000026040c7980 */ /* 0x000ea8000c101300 */
[----:B------:R-:W3:Y:S04]  /*22f0*/  LD.E.S8 R14, desc[UR38][R4.64+0x1] ;  /* 0x00000126040e7980 */ /* 0x000ee8000c101300 */
[----:B------:R-:W4:Y:S04]  /*2300*/  LD.E.S8 R15, desc[UR38][R4.64+0x2] ;  /* 0x00000226040f7980 */ /* 0x000f28000c101300 */
[----:B------:R-:W5:Y:S04]  /*2310*/  LD.E.S8 R10, desc[UR38][R4.64+0x3] ;  /* 0x00000326040a7980 */ /* 0x000f68000c101300 */
[----:B------:R-:W5:Y:S04]  /*2320*/  LD.E.S8 R7, desc[UR38][R4.64+0x4] ;  /* 0x0000042604077980 */ /* 0x000f68000c101300 */
[----:B------:R-:W5:Y:S04]  /*2330*/  LD.E.S8 R6, desc[UR38][R4.64+0x5] ;  /* 0x0000052604067980 */ /* 0x000f68000c101300 */
[----:B------:R-:W5:Y:S04]  /*2340*/  LD.E.S8 R0, desc[UR38][R4.64+0x6] ;  /* 0x0000062604007980 */ /* 0x000f68000c101300 */
[----:B------:R0:W5:Y:S01]  /*2350*/  LD.E.S8 R11, desc[UR38][R4.64+0x7] ;  /* 0x00000726040b7980 */ /* 0x000162000c101300 */
[C---:B------:R-:W-:Y:S01]  /*2360*/  IMAD R13, R8.reuse, R19, RZ ;  /* 0x00000013080d7224 */ /* 0x040fe200078e02ff */
[----:B------:R-:W-:Y:S01]  /*2370*/  IADD3 R3, PT, PT, R3, 0x8, RZ ;  /* 0x0000000803037810 */ /* 0x000fe20007ffe0ff */
[----:B--2---:R-:W-:-:S02]  /*2380*/  IMAD R12, R8, R12, R9 ;  /* 0x0000000c080c7224 */ /* 0x004fc400078e0209 */
[CC--:B------:R-:W-:Y:S02]  /*2390*/  IMAD R8, R13.reuse, R19.reuse, RZ ;  /* 0x000000130d087224 */ /* 0x0c0fe400078e02ff */
[----:B---3--:R-:W-:Y:S02]  /*23a0*/  IMAD R12, R13, R14, R12 ;  /* 0x0000000e0d0c7224 */ /* 0x008fe400078e020c */
[C---:B------:R-:W-:Y:S02]  /*23b0*/  IMAD R14, R8.reuse, R19, RZ ;  /* 0x00000013080e7224 */ /* 0x040fe400078e02ff */
[----:B----4-:R-:W-:Y:S02]  /*23c0*/  IMAD R15, R8, R15, R12 ;  /* 0x0000000f080f7224 */ /* 0x010fe400078e020c */
[C---:B------:R-:W-:Y:S02]  /*23d0*/  IMAD R8, R14.reuse, R19, RZ ;  /* 0x000000130e087224 */ /* 0x040fe400078e02ff */
[----:B-----5:R-:W-:-:S02]  /*23e0*/  IMAD R10, R14, R10, R15 ;  /* 0x0000000a0e0a7224 */ /* 0x020fc400078e020f */
[C---:B------:R-:W-:Y:S02]  /*23f0*/  IMAD R12, R8.reuse, R19, RZ ;  /* 0x00000013080c7224 */ /* 0x040fe400078e02ff */
[----:B------:R-:W-:Y:S02]  /*2400*/  IMAD R7, R8, R7, R10 ;  /* 0x0000000708077224 */ /* 0x000fe400078e020a */
[CC--:B0-----:R-:W-:Y:S02]  /*2410*/  IMAD R4, R12.reuse, R19.reuse, RZ ;  /* 0x000000130c047224 */ /* 0x0c1fe400078e02ff */
[----:B------:R-:W-:Y:S02]  /*2420*/  IMAD R7, R12, R6, R7 ;  /* 0x000000060c077224 */ /* 0x000fe400078e0207 */
[C---:B------:R-:W-:Y:S02]  /*2430*/  IMAD R6, R4.reuse, R19, RZ ;  /* 0x0000001304067224 */ /* 0x040fe400078e02ff */
[----:B------:R-:W-:-:S02]  /*2440*/  IMAD R0, R4, R0, R7 ;  /* 0x0000000004007224 */ /* 0x000fc400078e0207 */
[C---:B------:R-:W-:Y:S02]  /*2450*/  IMAD R8, R6.reuse, R19, RZ ;  /* 0x0000001306087224 */ /* 0x040fe400078e02ff */
[----:B------:R-:W-:-:S07]  /*2460*/  IMAD R9, R6, R11, R0 ;  /* 0x0000000b06097224 */ /* 0x000fce00078e0200 */
.L_x_22:
[----:B------:R-:W-:Y:S05]  /*2470*/  BRA.U !UP1, `(.L_x_21) ;  /* 0x0000000109807547 */ /* 0x000fea000b800000 */
[----:B------:R-:W-:-:S04]  /*2480*/  UIADD3 UR4, UPT, UPT, UR4, -0x1, URZ ;  /* 0xffffffff04047890 */ /* 0x000fc8000fffe0ff */
[----:B------:R-:W-:-:S09]  /*2490*/  UISETP.GE.U32.AND UP0, UPT, UR4, 0x3, UPT ;  /* 0x000000030400788c */ /* 0x000fd2000bf06070 */
[----:B------:R-:W-:Y:S05]  /*24a0*/  BRA.U !UP0, `(.L_x_23) ;  /* 0x00000001083c7547 */ /* 0x000fea000b800000 */
[----:B0-----:R-:W-:-:S05]  /*24b0*/  IADD3 R4, P1, PT, R3, R16, RZ ;  /* 0x0000001003047210 */ /* 0x001fca0007f3e0ff */
[----:B------:R-:W-:-:S05]  /*24c0*/  IMAD.X R5, RZ, RZ, R17, P1 ;  /* 0x000000ffff057224 */ /* 0x000fca00008e0611 */
[----:B------:R-:W2:Y:S04]  /*24d0*/  LD.E.S8 R0, desc[UR38][R4.64] ;  /* 0x0000002604007980 */ /* 0x000ea8000c101300 */
[----:B------:R-:W3:Y:S04]  /*24e0*/  LD.E.S8 R7, desc[UR38][R4.64+0x1] ;  /* 0x0000012604077980 */ /* 0x000ee8000c101300 */
[----:B------:R-:W4:Y:S04]  /*24f0*/  LD.E.S8 R11, desc[UR38][R4.64+0x2] ;  /* 0x00000226040b7980 */ /* 0x000f28000c101300 */
[----:B------:R-:W5:Y:S01]  /*2500*/  LD.E.S8 R10, desc[UR38][R4.64+0x3] ;  /* 0x00000326040a7980 */ /* 0x000f62000c101300 */
[C---:B------:R-:W-:Y:S01]  /*2510*/  IMAD R6, R8.reuse, R19, RZ ;  /* 0x0000001308067224 */ /* 0x040fe200078e02ff */
[----:B------:R-:W-:Y:S01]  /*2520*/  IADD3 R3, PT, PT, R3, 0x4, RZ ;  /* 0x0000000403037810 */ /* 0x000fe20007ffe0ff */
[----:B--2---:R-:W-:-:S02]  /*2530*/  IMAD R0, R8, R0, R9 ;  /* 0x0000000008007224 */ /* 0x004fc400078e0209 */
[C---:B------:R-:W-:Y:S02]  /*2540*/  IMAD R8, R6.reuse, R19, RZ ;  /* 0x0000001306087224 */ /* 0x040fe400078e02ff */
[----:B---3--:R-:W-:Y:S02]  /*2550*/  IMAD R0, R6, R7, R0 ;  /* 0x0000000706007224 */ /* 0x008fe400078e0200 */
[C---:B------:R-:W-:Y:S02]  /*2560*/  IMAD R9, R8.reuse, R19, RZ ;  /* 0x0000001308097224 */ /* 0x040fe400078e02ff */
[----:B----4-:R-:W-:Y:S02]  /*2570*/  IMAD R0, R8, R11, R0 ;  /* 0x0000000b08007224 */ /* 0x010fe400078e0200 */
[C---:B------:R-:W-:Y:S02]  /*2580*/  IMAD R8, R9.reuse, R19, RZ ;  /* 0x0000001309087224 */ /* 0x040fe400078e02ff */
[----:B-----5:R-:W-:-:S07]  /*2590*/  IMAD R9, R9, R10, R0 ;  /* 0x0000000a09097224 */ /* 0x020fce00078e0200 */
.L_x_23:
[----:B------:R-:W-:Y:S05]  /*25a0*/  @!P0 BRA `(.L_x_21) ;  /* 0x0000000000348947 */ /* 0x000fea0003800000 */
[----:B0-----:R-:W-:-:S05]  /*25b0*/  IADD3 R4, P0, PT, R3, R16, RZ ;  /* 0x0000001003047210 */ /* 0x001fca0007f1e0ff */
[----:B------:R-:W-:-:S05]  /*25c0*/  IMAD.X R5, RZ, RZ, R17, P0 ;  /* 0x000000ffff057224 */ /* 0x000fca00000e0611 */
[----:B------:R-:W2:Y:S01]  /*25d0*/  LD.E.S8 R0, desc[UR38][R4.64] ;  /* 0x0000002604007980 */ /* 0x000ea2000c101300 */
[----:B------:R-:W-:Y:S01]  /*25e0*/  ISETP.NE.AND P0, PT, R26, 0x1, PT ;  /* 0x000000011a00780c */ /* 0x000fe20003f05270 */
[----:B--2---:R-:W-:-:S12]  /*25f0*/  IMAD R9, R0, R8, R9 ;  /* 0x0000000800097224 */ /* 0x004fd800078e0209 */
[----:B------:R-:W-:Y:S05]  /*2600*/  @!P0 BRA `(.L_x_21) ;  /* 0x00000000001c8947 */ /* 0x000fea0003800000 */
[----:B------:R-:W-:Y:S01]  /*2610*/  ISETP.NE.AND P0, PT, R26, 0x2, PT ;  /* 0x000000021a00780c */ /* 0x000fe20003f05270 */
[----:B------:R-:W2:-:S12]  /*2620*/  LD.E.S8 R0, desc[UR38][R4.64+0x1] ;  /* 0x0000012604007980 */ /* 0x000e98000c101300 */
[----:B------:R-:W3:Y:S01]  /*2630*/  @P0 LD.E.S8 R6, desc[UR38][R4.64+0x2] ;  /* 0x0000022604060980 */ /* 0x000ee2000c101300 */
[----:B------:R-:W-:-:S04]  /*2640*/  IMAD R8, R8, R19, RZ ;  /* 0x0000001308087224 */ /* 0x000fc800078e02ff */
[C---:B--2---:R-:W-:Y:S02]  /*2650*/  IMAD R9, R8.reuse, R0, R9 ;  /* 0x0000000008097224 */ /* 0x044fe400078e0209 */
[----:B------:R-:W-:-:S04]  /*2660*/  @P0 IMAD R0, R8, R19, RZ ;  /* 0x0000001308000224 */ /* 0x000fc800078e02ff */
[----:B---3--:R-:W-:-:S07]  /*2670*/  @P0 IMAD R9, R6, R0, R9 ;  /* 0x0000000006090224 */ /* 0x008fce00078e0209 */
.L_x_21:
[----:B0-----:R-:W0:Y:S02]  /*2680*/  LDC.64 R4, c[0x0][0x380] ;  /* 0x0000e000ff047b82 */ /* 0x001e240000000a00 */
[----:B0-----:R-:W2:Y:S01]  /*2690*/  LDG.E R4, desc[UR38][R4.64] ;  /* 0x0000002604047981 */ /* 0x001ea2000c1e1900 */
[----:B------:R-:W-:Y:S01]  /*26a0*/  BSSY.RECONVERGENT B6, `(.L_x_24) ;  /* 0x0000018000067945 */ /* 0x000fe20003800200 */
[----:B--2---:R-:W-:-:S13]  /*26b0*/  ISETP.NE.AND P0, PT, R4, R9, PT ;  /* 0x000000090400720c */ /* 0x004fda0003f05270 */
[----:B------:R-:W-:Y:S05]  /*26c0*/  @!P0 BRA `(.L_x_25) ;  /* 0x0000000000148947 */ /* 0x000fea0003800000 */
[----:B------:R-:W0:Y:S02]  /*26d0*/  LDC.64 R4, c[0x4][0x10] ;  /* 0x01000400ff047b82 */ /* 0x000e240000000a00 */
[----:B0-----:R-:W2:Y:S02]  /*26e0*/  LDG.E R4, desc[UR38][R4.64] ;  /* 0x0000002604047981 */ /* 0x001ea4000c1e1900 */
[----:B--2---:R-:W-:-:S04]  /*26f0*/  ISETP.NE.AND P0, PT, R4, 0x1, PT ;  /* 0x000000010400780c */ /* 0x004fc80003f05270 */
[----:B-1----:R-:W-:Y:S01]  /*2700*/  SEL R0, R24, R27, !P0 ;  /* 0x0000001b18007207 */ /* 0x002fe20004000000 */
[----:B------:R-:W-:Y:S08]  /*2710*/  BRA `(.L_x_26) ;  /* 0x0000000000407947 */ /* 0x000ff00003800000 */
.L_x_25:
[----:B------:R-:W-:Y:S01]  /*2720*/  MOV R8, 0x8 ;  /* 0x0000000800087802 */ /* 0x000fe20000000f00 */
[----:B------:R-:W-:Y:S01]  /*2730*/  IMAD.MOV.U32 R11, RZ, RZ, R17 ;  /* 0x000000ffff0b7224 */ /* 0x000fe200078e0011 */
[----:B------:R-:W-:Y:S01]  /*2740*/  MOV R10, R16 ;  /* 0x00000010000a7202 */ /* 0x000fe20000000f00 */
[----:B------:R-:W0:Y:S01]  /*2750*/  LDCU.64 UR4, c[0x4][0x18] ;  /* 0x01000300ff0477ac */ /* 0x000e220008000a00 */
[----:B------:R-:W-:Y:S01]  /*2760*/  MOV R6, R18 ;  /* 0x0000001200067202 */ /* 0x000fe20000000f00 */
[----:B------:R-:W-:Y:S01]  /*2770*/  IMAD.MOV.U32 R7, RZ, RZ, R2 ;  /* 0x000000ffff077224 */ /* 0x000fe200078e0002 */
[----:B------:R-:W2:Y:S01]  /*2780*/  LDC.64 R8, c[0x4][R8] ;  /* 0x0100000008087b82 */ /* 0x000ea20000000a00 */
[----:B------:R3:W-:Y:S01]  /*2790*/  STL.64 [R1], R10 ;  /* 0x0000000a01007387 */ /* 0x0007e20000100a00 */
[----:B0-----:R-:W-:Y:S01]  /*27a0*/  MOV R4, UR4 ;  /* 0x0000000400047c02 */ /* 0x001fe20008000f00 */
[----:B---3--:R-:W-:-:S07]  /*27b0*/  IMAD.U32 R5, RZ, RZ, UR5 ;  /* 0x00000005ff057e24 */ /* 0x008fce000f8e00ff */
[----:B------:R-:W-:-:S07]  /*27c0*/  LEPC R20, `(.L_x_27) ;  /* 0x000000001014794e */ /* 0x000fce0000000000 */
[----:B-12---:R-:W-:Y:S05]  /*27d0*/  CALL.ABS.NOINC R8 ;  /* 0x0000000008007343 */ /* 0x006fea0003c00000 */
.L_x_27:
[----:B------:R-:W0:Y:S01]  /*27e0*/  LDC.64 R4, c[0x4][0x10] ;  /* 0x01000400ff047b82 */ /* 0x000e220000000a00 */
[----:B------:R-:W-:Y:S02]  /*27f0*/  HFMA2 R3, -RZ, RZ, 0, 5.9604644775390625e-08 ;  /* 0x00000001ff037431 */ /* 0x000fe400000001ff */
[----:B------:R-:W-:-:S03]  /*2800*/  IMAD.MOV.U32 R0, RZ, RZ, R24 ;  /* 0x000000ffff007224 */ /* 0x000fc600078e0018 */
[----:B0-----:R0:W-:Y:S04]  /*2810*/  STG.E desc[UR38][R4.64], R3 ;  /* 0x0000000304007986 */ /* 0x0011e8000c101926 */
.L_x_26:
[----:B------:R-:W-:Y:S05]  /*2820*/  BSYNC.RECONVERGENT B6 ;  /* 0x0000000000067941 */ /* 0x000fea0003800200 */
.L_x_24:
[----:B------:R-:W-:Y:S01]  /*2830*/  IADD3 R27, PT, PT, R25, R0, RZ ;  /* 0x00000000191b7210 */ /* 0x000fe20007ffe0ff */
[----:B------:R-:W1:Y:S03]  /*2840*/  LDCU.64 UR4, c[0x0][0x398] ;  /* 0x00007300ff0477ac */ /* 0x000e660008000a00 */
[----:B0-----:R-:W1:Y:S02]  /*2850*/  I2F.F64 R4, R27 ;  /* 0x0000001b00047312 */ /* 0x001e640000201c00 */
[----:B-1----:R-:W-:-:S14]  /*2860*/  DSETP.GEU.AND P0, PT, R4, UR4, PT ;  /* 0x0000000404007e2a */ /* 0x002fdc000bf0e000 */
[----:B------:R-:W-:Y:S05]  /*2870*/  @!P0 BRA `(.L_x_28) ;  /* 0xffffffe000248947 */ /* 0x000fea000383ffff */
[----:B------:R-:W-:Y:S05]  /*2880*/  EXIT ;  /* 0x000000000000794d */ /* 0x000fea0003800000 */
.L_x_29:
[----:B------:R-:W-:-:S00]  /*2890*/  BRA `(.L_x_29) ;  /* 0xfffffffc00fc7947 */ /* 0x000fc0000383ffff */
[----:B------:R-:W-:-:S00]  /*28a0*/  NOP ;  /* 0x0000000000007918 */ /* 0x000fc00000000000 */
        /* <DEDUP_REMOVED lines=13> */
.L_x_30:


//--------------------- .nv.global.init           --------------------------
	.section	.nv.global.init,"aw",@progbits
.nv.global.init:
	.type		$str,@object
	.size		$str,(.L_1 - $str)
$str:
        /*0000*/ 	.byte	0x70, 0x61, 0x73, 0x73, 0x77, 0x6f, 0x72, 0x64, 0x20, 0x66, 0x6f, 0x75, 0x6e, 0x64, 0x3a, 0x20
        /*0010*/ 	.byte	0x25, 0x73, 0x0a, 0x00
.L_1:


//--------------------- .nv.shared.reserved.0     --------------------------
	.section	.nv.shared.reserved.0,"aw",@nobits
	.weak		__nv_reservedSMEM_offset_0_alias
	.size		__nv_reservedSMEM_offset_0_alias, 0, 64
	.other		__nv_reservedSMEM_offset_0_alias,@"STO_CUDA_RESERVED_SHARED STV_DEFAULT"
__nv_reservedSMEM_offset_0_alias:
	.zero		0
	.zero		64


//--------------------- .nv.global                --------------------------
	.section	.nv.global,"aw",@nobits
	.align	4
.nv.global:
	.type		endLoop,@object
	.size		endLoop,(.L_0 - endLoop)
endLoop:
	.zero		4
.L_0:


//--------------------- .nv.constant0._Z6kernelPiiiid --------------------------
	.section	.nv.constant0._Z6kernelPiiiid,"a",@progbits
	.sectionflags	@""
	.align	4
.nv.constant0._Z6kernelPiiiid:
	.zero		928


//--------------------- SYMBOLS --------------------------

	.type		.nv.reservedSmem.offset0,@object
	.size		.nv.reservedSmem.offset0,0x4
	.type		malloc,@function
	.type		vprintf,@function
